//
// Generated by NVIDIA NVVM Compiler
//
// Compiler Build ID: CL-36424714
// Cuda compilation tools, release 13.0, V13.0.88
// Based on NVVM 20.0.0
//

.version 9.0
.target sm_100
.address_size 64

	// .globl	_Z13eval_poly_ptrIfEvPKT_PS0_S2_ii

.visible .entry _Z13eval_poly_ptrIfEvPKT_PS0_S2_ii(
	.param .u64 .ptr .align 1 _Z13eval_poly_ptrIfEvPKT_PS0_S2_ii_param_0,
	.param .u64 .ptr .align 1 _Z13eval_poly_ptrIfEvPKT_PS0_S2_ii_param_1,
	.param .u64 .ptr .align 1 _Z13eval_poly_ptrIfEvPKT_PS0_S2_ii_param_2,
	.param .u32 _Z13eval_poly_ptrIfEvPKT_PS0_S2_ii_param_3,
	.param .u32 _Z13eval_poly_ptrIfEvPKT_PS0_S2_ii_param_4
)
{
	.reg .pred 	%p<11>;
	.reg .b32 	%r<60>;
	.reg .b32 	%f<82>;
	.reg .b64 	%rd<71>;

	ld.param.u64 	%rd2, [_Z13eval_poly_ptrIfEvPKT_PS0_S2_ii_param_0];
	ld.param.u64 	%rd3, [_Z13eval_poly_ptrIfEvPKT_PS0_S2_ii_param_1];
	ld.param.u64 	%rd4, [_Z13eval_poly_ptrIfEvPKT_PS0_S2_ii_param_2];
	ld.param.u32 	%r23, [_Z13eval_poly_ptrIfEvPKT_PS0_S2_ii_param_3];
	ld.param.u32 	%r22, [_Z13eval_poly_ptrIfEvPKT_PS0_S2_ii_param_4];
	cvta.to.global.u64 	%rd1, %rd4;
	mov.u32 	%r24, %ctaid.x;
	mov.u32 	%r25, %ntid.x;
	mov.u32 	%r26, %tid.x;
	mad.lo.s32 	%r1, %r24, %r25, %r26;
	setp.ge.s32 	%p1, %r1, %r23;
	@%p1 bra 	$L__BB0_16;
	cvta.to.global.u64 	%rd5, %rd2;
	mul.wide.s32 	%rd6, %r1, 4;
	add.s64 	%rd7, %rd5, %rd6;
	ld.global.nc.f32 	%f1, [%rd7];
	mul.wide.s32 	%rd8, %r22, 4;
	add.s64 	%rd9, %rd1, %rd8;
	ld.global.nc.f32 	%f81, [%rd9];
	setp.lt.s32 	%p2, %r22, 1;
	@%p2 bra 	$L__BB0_15;
	and.b32  	%r2, %r22, 15;
	setp.lt.u32 	%p3, %r22, 16;
	mov.u32 	%r56, %r22;
	@%p3 bra 	$L__BB0_6;
	add.s32 	%r54, %r22, -8;
	and.b32  	%r27, %r22, 2147483632;
	neg.s32 	%r53, %r27;
$L__BB0_4:
	.pragma "nounroll";
	add.s32 	%r28, %r54, 7;
	mul.wide.u32 	%rd10, %r28, 4;
	add.s64 	%rd11, %rd1, %rd10;
	ld.global.nc.f32 	%f17, [%rd11];
	fma.rn.f32 	%f18, %f81, %f1, %f17;
	add.s32 	%r29, %r54, 6;
	mul.wide.u32 	%rd12, %r29, 4;
	add.s64 	%rd13, %rd1, %rd12;
	ld.global.nc.f32 	%f19, [%rd13];
	fma.rn.f32 	%f20, %f18, %f1, %f19;
	add.s32 	%r30, %r54, 5;
	mul.wide.u32 	%rd14, %r30, 4;
	add.s64 	%rd15, %rd1, %rd14;
	ld.global.nc.f32 	%f21, [%rd15];
	fma.rn.f32 	%f22, %f20, %f1, %f21;
	add.s32 	%r31, %r54, 4;
	mul.wide.u32 	%rd16, %r31, 4;
	add.s64 	%rd17, %rd1, %rd16;
	ld.global.nc.f32 	%f23, [%rd17];
	fma.rn.f32 	%f24, %f22, %f1, %f23;
	add.s32 	%r32, %r54, 3;
	mul.wide.u32 	%rd18, %r32, 4;
	add.s64 	%rd19, %rd1, %rd18;
	ld.global.nc.f32 	%f25, [%rd19];
	fma.rn.f32 	%f26, %f24, %f1, %f25;
	add.s32 	%r33, %r54, 2;
	mul.wide.u32 	%rd20, %r33, 4;
	add.s64 	%rd21, %rd1, %rd20;
	ld.global.nc.f32 	%f27, [%rd21];
	fma.rn.f32 	%f28, %f26, %f1, %f27;
	add.s32 	%r34, %r54, 1;
	mul.wide.u32 	%rd22, %r34, 4;
	add.s64 	%rd23, %rd1, %rd22;
	ld.global.nc.f32 	%f29, [%rd23];
	fma.rn.f32 	%f30, %f28, %f1, %f29;
	add.s32 	%r35, %r54, -8;
	mul.wide.u32 	%rd24, %r54, 4;
	add.s64 	%rd25, %rd1, %rd24;
	ld.global.nc.f32 	%f31, [%rd25];
	fma.rn.f32 	%f32, %f30, %f1, %f31;
	add.s32 	%r36, %r54, -1;
	mul.wide.u32 	%rd26, %r36, 4;
	add.s64 	%rd27, %rd1, %rd26;
	ld.global.nc.f32 	%f33, [%rd27];
	fma.rn.f32 	%f34, %f32, %f1, %f33;
	add.s32 	%r37, %r54, -2;
	mul.wide.u32 	%rd28, %r37, 4;
	add.s64 	%rd29, %rd1, %rd28;
	ld.global.nc.f32 	%f35, [%rd29];
	fma.rn.f32 	%f36, %f34, %f1, %f35;
	add.s32 	%r38, %r54, -3;
	mul.wide.u32 	%rd30, %r38, 4;
	add.s64 	%rd31, %rd1, %rd30;
	ld.global.nc.f32 	%f37, [%rd31];
	fma.rn.f32 	%f38, %f36, %f1, %f37;
	add.s32 	%r39, %r54, -4;
	mul.wide.u32 	%rd32, %r39, 4;
	add.s64 	%rd33, %rd1, %rd32;
	ld.global.nc.f32 	%f39, [%rd33];
	fma.rn.f32 	%f40, %f38, %f1, %f39;
	add.s32 	%r40, %r54, -5;
	mul.wide.u32 	%rd34, %r40, 4;
	add.s64 	%rd35, %rd1, %rd34;
	ld.global.nc.f32 	%f41, [%rd35];
	fma.rn.f32 	%f42, %f40, %f1, %f41;
	add.s32 	%r41, %r54, -6;
	mul.wide.u32 	%rd36, %r41, 4;
	add.s64 	%rd37, %rd1, %rd36;
	ld.global.nc.f32 	%f43, [%rd37];
	fma.rn.f32 	%f44, %f42, %f1, %f43;
	add.s32 	%r42, %r54, -7;
	mul.wide.u32 	%rd38, %r42, 4;
	add.s64 	%rd39, %rd1, %rd38;
	ld.global.nc.f32 	%f45, [%rd39];
	fma.rn.f32 	%f46, %f44, %f1, %f45;
	mul.wide.u32 	%rd40, %r35, 4;
	add.s64 	%rd41, %rd1, %rd40;
	ld.global.nc.f32 	%f47, [%rd41];
	fma.rn.f32 	%f81, %f46, %f1, %f47;
	add.s32 	%r54, %r54, -16;
	add.s32 	%r53, %r53, 16;
	setp.ne.s32 	%p4, %r53, 0;
	@%p4 bra 	$L__BB0_4;
	add.s32 	%r56, %r54, 8;
$L__BB0_6:
	setp.eq.s32 	%p5, %r2, 0;
	@%p5 bra 	$L__BB0_15;
	and.b32  	%r11, %r22, 7;
	setp.lt.u32 	%p6, %r2, 8;
	@%p6 bra 	$L__BB0_9;
	add.s32 	%r43, %r56, -1;
	mul.wide.u32 	%rd42, %r43, 4;
	add.s64 	%rd43, %rd1, %rd42;
	ld.global.nc.f32 	%f49, [%rd43];
	fma.rn.f32 	%f50, %f81, %f1, %f49;
	add.s32 	%r44, %r56, -2;
	mul.wide.u32 	%rd44, %r44, 4;
	add.s64 	%rd45, %rd1, %rd44;
	ld.global.nc.f32 	%f51, [%rd45];
	fma.rn.f32 	%f52, %f50, %f1, %f51;
	add.s32 	%r45, %r56, -3;
	mul.wide.u32 	%rd46, %r45, 4;
	add.s64 	%rd47, %rd1, %rd46;
	ld.global.nc.f32 	%f53, [%rd47];
	fma.rn.f32 	%f54, %f52, %f1, %f53;
	add.s32 	%r46, %r56, -4;
	mul.wide.u32 	%rd48, %r46, 4;
	add.s64 	%rd49, %rd1, %rd48;
	ld.global.nc.f32 	%f55, [%rd49];
	fma.rn.f32 	%f56, %f54, %f1, %f55;
	add.s32 	%r47, %r56, -5;
	mul.wide.u32 	%rd50, %r47, 4;
	add.s64 	%rd51, %rd1, %rd50;
	ld.global.nc.f32 	%f57, [%rd51];
	fma.rn.f32 	%f58, %f56, %f1, %f57;
	add.s32 	%r48, %r56, -6;
	mul.wide.u32 	%rd52, %r48, 4;
	add.s64 	%rd53, %rd1, %rd52;
	ld.global.nc.f32 	%f59, [%rd53];
	fma.rn.f32 	%f60, %f58, %f1, %f59;
	add.s32 	%r49, %r56, -7;
	mul.wide.u32 	%rd54, %r49, 4;
	add.s64 	%rd55, %rd1, %rd54;
	ld.global.nc.f32 	%f61, [%rd55];
	fma.rn.f32 	%f62, %f60, %f1, %f61;
	add.s32 	%r56, %r56, -8;
	mul.wide.u32 	%rd56, %r56, 4;
	add.s64 	%rd57, %rd1, %rd56;
	ld.global.nc.f32 	%f63, [%rd57];
	fma.rn.f32 	%f81, %f62, %f1, %f63;
$L__BB0_9:
	setp.eq.s32 	%p7, %r11, 0;
	@%p7 bra 	$L__BB0_15;
	and.b32  	%r14, %r22, 3;
	setp.lt.u32 	%p8, %r11, 4;
	@%p8 bra 	$L__BB0_12;
	add.s32 	%r50, %r56, -1;
	mul.wide.u32 	%rd58, %r50, 4;
	add.s64 	%rd59, %rd1, %rd58;
	ld.global.nc.f32 	%f65, [%rd59];
	fma.rn.f32 	%f66, %f81, %f1, %f65;
	add.s32 	%r51, %r56, -2;
	mul.wide.u32 	%rd60, %r51, 4;
	add.s64 	%rd61, %rd1, %rd60;
	ld.global.nc.f32 	%f67, [%rd61];
	fma.rn.f32 	%f68, %f66, %f1, %f67;
	add.s32 	%r52, %r56, -3;
	mul.wide.u32 	%rd62, %r52, 4;
	add.s64 	%rd63, %rd1, %rd62;
	ld.global.nc.f32 	%f69, [%rd63];
	fma.rn.f32 	%f70, %f68, %f1, %f69;
	add.s32 	%r56, %r56, -4;
	mul.wide.u32 	%rd64, %r56, 4;
	add.s64 	%rd65, %rd1, %rd64;
	ld.global.nc.f32 	%f71, [%rd65];
	fma.rn.f32 	%f81, %f70, %f1, %f71;
$L__BB0_12:
	setp.eq.s32 	%p9, %r14, 0;
	@%p9 bra 	$L__BB0_15;
	neg.s32 	%r58, %r14;
$L__BB0_14:
	.pragma "nounroll";
	add.s32 	%r56, %r56, -1;
	mul.wide.u32 	%rd66, %r56, 4;
	add.s64 	%rd67, %rd1, %rd66;
	ld.global.nc.f32 	%f72, [%rd67];
	fma.rn.f32 	%f81, %f81, %f1, %f72;
	add.s32 	%r58, %r58, 1;
	setp.ne.s32 	%p10, %r58, 0;
	@%p10 bra 	$L__BB0_14;
$L__BB0_15:
	cvta.to.global.u64 	%rd68, %rd3;
	add.s64 	%rd70, %rd68, %rd6;
	st.global.f32 	[%rd70], %f81;
$L__BB0_16:
	ret;

}
	// .globl	_Z13eval_poly_ptrIdEvPKT_PS0_S2_ii
.visible .entry _Z13eval_poly_ptrIdEvPKT_PS0_S2_ii(
	.param .u64 .ptr .align 1 _Z13eval_poly_ptrIdEvPKT_PS0_S2_ii_param_0,
	.param .u64 .ptr .align 1 _Z13eval_poly_ptrIdEvPKT_PS0_S2_ii_param_1,
	.param .u64 .ptr .align 1 _Z13eval_poly_ptrIdEvPKT_PS0_S2_ii_param_2,
	.param .u32 _Z13eval_poly_ptrIdEvPKT_PS0_S2_ii_param_3,
	.param .u32 _Z13eval_poly_ptrIdEvPKT_PS0_S2_ii_param_4
)
{
	.reg .pred 	%p<11>;
	.reg .b32 	%r<60>;
	.reg .b64 	%rd<71>;
	.reg .b64 	%fd<82>;

	ld.param.u64 	%rd2, [_Z13eval_poly_ptrIdEvPKT_PS0_S2_ii_param_0];
	ld.param.u64 	%rd3, [_Z13eval_poly_ptrIdEvPKT_PS0_S2_ii_param_1];
	ld.param.u64 	%rd4, [_Z13eval_poly_ptrIdEvPKT_PS0_S2_ii_param_2];
	ld.param.u32 	%r23, [_Z13eval_poly_ptrIdEvPKT_PS0_S2_ii_param_3];
	ld.param.u32 	%r22, [_Z13eval_poly_ptrIdEvPKT_PS0_S2_ii_param_4];
	cvta.to.global.u64 	%rd1, %rd4;
	mov.u32 	%r24, %ctaid.x;
	mov.u32 	%r25, %ntid.x;
	mov.u32 	%r26, %tid.x;
	mad.lo.s32 	%r1, %r24, %r25, %r26;
	setp.ge.s32 	%p1, %r1, %r23;
	@%p1 bra 	$L__BB1_16;
	cvta.to.global.u64 	%rd5, %rd2;
	mul.wide.s32 	%rd6, %r1, 8;
	add.s64 	%rd7, %rd5, %rd6;
	ld.global.nc.f64 	%fd1, [%rd7];
	mul.wide.s32 	%rd8, %r22, 8;
	add.s64 	%rd9, %rd1, %rd8;
	ld.global.nc.f64 	%fd81, [%rd9];
	setp.lt.s32 	%p2, %r22, 1;
	@%p2 bra 	$L__BB1_15;
	and.b32  	%r2, %r22, 15;
	setp.lt.u32 	%p3, %r22, 16;
	mov.u32 	%r56, %r22;
	@%p3 bra 	$L__BB1_6;
	add.s32 	%r54, %r22, -8;
	and.b32  	%r27, %r22, 2147483632;
	neg.s32 	%r53, %r27;
$L__BB1_4:
	.pragma "nounroll";
	add.s32 	%r28, %r54, 7;
	mul.wide.u32 	%rd10, %r28, 8;
	add.s64 	%rd11, %rd1, %rd10;
	ld.global.nc.f64 	%fd17, [%rd11];
	fma.rn.f64 	%fd18, %fd81, %fd1, %fd17;
	add.s32 	%r29, %r54, 6;
	mul.wide.u32 	%rd12, %r29, 8;
	add.s64 	%rd13, %rd1, %rd12;
	ld.global.nc.f64 	%fd19, [%rd13];
	fma.rn.f64 	%fd20, %fd18, %fd1, %fd19;
	add.s32 	%r30, %r54, 5;
	mul.wide.u32 	%rd14, %r30, 8;
	add.s64 	%rd15, %rd1, %rd14;
	ld.global.nc.f64 	%fd21, [%rd15];
	fma.rn.f64 	%fd22, %fd20, %fd1, %fd21;
	add.s32 	%r31, %r54, 4;
	mul.wide.u32 	%rd16, %r31, 8;
	add.s64 	%rd17, %rd1, %rd16;
	ld.global.nc.f64 	%fd23, [%rd17];
	fma.rn.f64 	%fd24, %fd22, %fd1, %fd23;
	add.s32 	%r32, %r54, 3;
	mul.wide.u32 	%rd18, %r32, 8;
	add.s64 	%rd19, %rd1, %rd18;
	ld.global.nc.f64 	%fd25, [%rd19];
	fma.rn.f64 	%fd26, %fd24, %fd1, %fd25;
	add.s32 	%r33, %r54, 2;
	mul.wide.u32 	%rd20, %r33, 8;
	add.s64 	%rd21, %rd1, %rd20;
	ld.global.nc.f64 	%fd27, [%rd21];
	fma.rn.f64 	%fd28, %fd26, %fd1, %fd27;
	add.s32 	%r34, %r54, 1;
	mul.wide.u32 	%rd22, %r34, 8;
	add.s64 	%rd23, %rd1, %rd22;
	ld.global.nc.f64 	%fd29, [%rd23];
	fma.rn.f64 	%fd30, %fd28, %fd1, %fd29;
	add.s32 	%r35, %r54, -8;
	mul.wide.u32 	%rd24, %r54, 8;
	add.s64 	%rd25, %rd1, %rd24;
	ld.global.nc.f64 	%fd31, [%rd25];
	fma.rn.f64 	%fd32, %fd30, %fd1, %fd31;
	add.s32 	%r36, %r54, -1;
	mul.wide.u32 	%rd26, %r36, 8;
	add.s64 	%rd27, %rd1, %rd26;
	ld.global.nc.f64 	%fd33, [%rd27];
	fma.rn.f64 	%fd34, %fd32, %fd1, %fd33;
	add.s32 	%r37, %r54, -2;
	mul.wide.u32 	%rd28, %r37, 8;
	add.s64 	%rd29, %rd1, %rd28;
	ld.global.nc.f64 	%fd35, [%rd29];
	fma.rn.f64 	%fd36, %fd34, %fd1, %fd35;
	add.s32 	%r38, %r54, -3;
	mul.wide.u32 	%rd30, %r38, 8;
	add.s64 	%rd31, %rd1, %rd30;
	ld.global.nc.f64 	%fd37, [%rd31];
	fma.rn.f64 	%fd38, %fd36, %fd1, %fd37;
	add.s32 	%r39, %r54, -4;
	mul.wide.u32 	%rd32, %r39, 8;
	add.s64 	%rd33, %rd1, %rd32;
	ld.global.nc.f64 	%fd39, [%rd33];
	fma.rn.f64 	%fd40, %fd38, %fd1, %fd39;
	add.s32 	%r40, %r54, -5;
	mul.wide.u32 	%rd34, %r40, 8;
	add.s64 	%rd35, %rd1, %rd34;
	ld.global.nc.f64 	%fd41, [%rd35];
	fma.rn.f64 	%fd42, %fd40, %fd1, %fd41;
	add.s32 	%r41, %r54, -6;
	mul.wide.u32 	%rd36, %r41, 8;
	add.s64 	%rd37, %rd1, %rd36;
	ld.global.nc.f64 	%fd43, [%rd37];
	fma.rn.f64 	%fd44, %fd42, %fd1, %fd43;
	add.s32 	%r42, %r54, -7;
	mul.wide.u32 	%rd38, %r42, 8;
	add.s64 	%rd39, %rd1, %rd38;
	ld.global.nc.f64 	%fd45, [%rd39];
	fma.rn.f64 	%fd46, %fd44, %fd1, %fd45;
	mul.wide.u32 	%rd40, %r35, 8;
	add.s64 	%rd41, %rd1, %rd40;
	ld.global.nc.f64 	%fd47, [%rd41];
	fma.rn.f64 	%fd81, %fd46, %fd1, %fd47;
	add.s32 	%r54, %r54, -16;
	add.s32 	%r53, %r53, 16;
	setp.ne.s32 	%p4, %r53, 0;
	@%p4 bra 	$L__BB1_4;
	add.s32 	%r56, %r54, 8;
$L__BB1_6:
	setp.eq.s32 	%p5, %r2, 0;
	@%p5 bra 	$L__BB1_15;
	and.b32  	%r11, %r22, 7;
	setp.lt.u32 	%p6, %r2, 8;
	@%p6 bra 	$L__BB1_9;
	add.s32 	%r43, %r56, -1;
	mul.wide.u32 	%rd42, %r43, 8;
	add.s64 	%rd43, %rd1, %rd42;
	ld.global.nc.f64 	%fd49, [%rd43];
	fma.rn.f64 	%fd50, %fd81, %fd1, %fd49;
	add.s32 	%r44, %r56, -2;
	mul.wide.u32 	%rd44, %r44, 8;
	add.s64 	%rd45, %rd1, %rd44;
	ld.global.nc.f64 	%fd51, [%rd45];
	fma.rn.f64 	%fd52, %fd50, %fd1, %fd51;
	add.s32 	%r45, %r56, -3;
	mul.wide.u32 	%rd46, %r45, 8;
	add.s64 	%rd47, %rd1, %rd46;
	ld.global.nc.f64 	%fd53, [%rd47];
	fma.rn.f64 	%fd54, %fd52, %fd1, %fd53;
	add.s32 	%r46, %r56, -4;
	mul.wide.u32 	%rd48, %r46, 8;
	add.s64 	%rd49, %rd1, %rd48;
	ld.global.nc.f64 	%fd55, [%rd49];
	fma.rn.f64 	%fd56, %fd54, %fd1, %fd55;
	add.s32 	%r47, %r56, -5;
	mul.wide.u32 	%rd50, %r47, 8;
	add.s64 	%rd51, %rd1, %rd50;
	ld.global.nc.f64 	%fd57, [%rd51];
	fma.rn.f64 	%fd58, %fd56, %fd1, %fd57;
	add.s32 	%r48, %r56, -6;
	mul.wide.u32 	%rd52, %r48, 8;
	add.s64 	%rd53, %rd1, %rd52;
	ld.global.nc.f64 	%fd59, [%rd53];
	fma.rn.f64 	%fd60, %fd58, %fd1, %fd59;
	add.s32 	%r49, %r56, -7;
	mul.wide.u32 	%rd54, %r49, 8;
	add.s64 	%rd55, %rd1, %rd54;
	ld.global.nc.f64 	%fd61, [%rd55];
	fma.rn.f64 	%fd62, %fd60, %fd1, %fd61;
	add.s32 	%r56, %r56, -8;
	mul.wide.u32 	%rd56, %r56, 8;
	add.s64 	%rd57, %rd1, %rd56;
	ld.global.nc.f64 	%fd63, [%rd57];
	fma.rn.f64 	%fd81, %fd62, %fd1, %fd63;
$L__BB1_9:
	setp.eq.s32 	%p7, %r11, 0;
	@%p7 bra 	$L__BB1_15;
	and.b32  	%r14, %r22, 3;
	setp.lt.u32 	%p8, %r11, 4;
	@%p8 bra 	$L__BB1_12;
	add.s32 	%r50, %r56, -1;
	mul.wide.u32 	%rd58, %r50, 8;
	add.s64 	%rd59, %rd1, %rd58;
	ld.global.nc.f64 	%fd65, [%rd59];
	fma.rn.f64 	%fd66, %fd81, %fd1, %fd65;
	add.s32 	%r51, %r56, -2;
	mul.wide.u32 	%rd60, %r51, 8;
	add.s64 	%rd61, %rd1, %rd60;
	ld.global.nc.f64 	%fd67, [%rd61];
	fma.rn.f64 	%fd68, %fd66, %fd1, %fd67;
	add.s32 	%r52, %r56, -3;
	mul.wide.u32 	%rd62, %r52, 8;
	add.s64 	%rd63, %rd1, %rd62;
	ld.global.nc.f64 	%fd69, [%rd63];
	fma.rn.f64 	%fd70, %fd68, %fd1, %fd69;
	add.s32 	%r56, %r56, -4;
	mul.wide.u32 	%rd64, %r56, 8;
	add.s64 	%rd65, %rd1, %rd64;
	ld.global.nc.f64 	%fd71, [%rd65];
	fma.rn.f64 	%fd81, %fd70, %fd1, %fd71;
$L__BB1_12:
	setp.eq.s32 	%p9, %r14, 0;
	@%p9 bra 	$L__BB1_15;
	neg.s32 	%r58, %r14;
$L__BB1_14:
	.pragma "nounroll";
	add.s32 	%r56, %r56, -1;
	mul.wide.u32 	%rd66, %r56, 8;
	add.s64 	%rd67, %rd1, %rd66;
	ld.global.nc.f64 	%fd72, [%rd67];
	fma.rn.f64 	%fd81, %fd81, %fd1, %fd72;
	add.s32 	%r58, %r58, 1;
	setp.ne.s32 	%p10, %r58, 0;
	@%p10 bra 	$L__BB1_14;
$L__BB1_15:
	cvta.to.global.u64 	%rd68, %rd3;
	add.s64 	%rd70, %rd68, %rd6;
	st.global.f64 	[%rd70], %fd81;
$L__BB1_16:
	ret;

}


// ===== COMPILED SASS (sm_100) =====

	.target	sm_100

	.elftype	@"ET_EXEC"


//--------------------- .note.nv.tkinfo           --------------------------
	.section	.note.nv.tkinfo,"",@"SHT_NOTE"
	.sectionflags	@"SHF_NOTE_NV_TKINFO"
	.tkinfo
        /*0018*/ 	.word	0x00000002
        /*0030*/ 	.string	""
        /*0030*/ 	.string	"ptxas"
        /*0030*/ 	.string	"Cuda compilation tools, release 13.0, V13.0.88"
        /*0030*/ 	.string	"Build cuda_13.0.r13.0/compiler.36424714_0"
        /*0030*/ 	.string	"-arch sm_100 -m 64 "



//--------------------- .note.nv.cuinfo           --------------------------
	.section	.note.nv.cuinfo,"",@"SHT_NOTE"
	.sectionflags	@"SHF_NOTE_NV_CUINFO"
        /*0018*/ 	.short	0x0002
        /*001a*/ 	.short	0x0064
        /*001c*/ 	.short	0x0082
	.zero		2


//--------------------- .nv.info                  --------------------------
	.section	.nv.info,"",@"SHT_CUDA_INFO"
	.align	4


	//----- nvinfo : EIATTR_REGCOUNT
	.align		4
        /*0000*/ 	.byte	0x04, 0x2f
        /*0002*/ 	.short	(.L_1 - .L_0)
	.align		4
.L_0:
        /*0004*/ 	.word	index@(_Z13eval_poly_ptrIfEvPKT_PS0_S2_ii)
        /*0008*/ 	.word	0x00000020


	//----- nvinfo : EIATTR_FRAME_SIZE
	.align		4
.L_1:
        /*000c*/ 	.byte	0x04, 0x11
        /*000e*/ 	.short	(.L_3 - .L_2)
	.align		4
.L_2:
        /*0010*/ 	.word	index@(_Z13eval_poly_ptrIfEvPKT_PS0_S2_ii)
        /*0014*/ 	.word	0x00000000


	//----- nvinfo : EIATTR_REGCOUNT
	.align		4
.L_3:
        /*0018*/ 	.byte	0x04, 0x2f
        /*001a*/ 	.short	(.L_5 - .L_4)
	.align		4
.L_4:
        /*001c*/ 	.word	index@(_Z13eval_poly_ptrIdEvPKT_PS0_S2_ii)
        /*0020*/ 	.word	0x0000001e


	//----- nvinfo : EIATTR_FRAME_SIZE
	.align		4
.L_5:
        /*0024*/ 	.byte	0x04, 0x11
        /*0026*/ 	.short	(.L_7 - .L_6)
	.align		4
.L_6:
        /*0028*/ 	.word	index@(_Z13eval_poly_ptrIdEvPKT_PS0_S2_ii)
        /*002c*/ 	.word	0x00000000


	//----- nvinfo : EIATTR_MIN_STACK_SIZE
	.align		4
.L_7:
        /*0030*/ 	.byte	0x04, 0x12
        /*0032*/ 	.short	(.L_9 - .L_8)
	.align		4
.L_8:
        /*0034*/ 	.word	index@(_Z13eval_poly_ptrIdEvPKT_PS0_S2_ii)
        /*0038*/ 	.word	0x00000000


	//----- nvinfo : EIATTR_MIN_STACK_SIZE
	.align		4
.L_9:
        /*003c*/ 	.byte	0x04, 0x12
        /*003e*/ 	.short	(.L_11 - .L_10)
	.align		4
.L_10:
        /*0040*/ 	.word	index@(_Z13eval_poly_ptrIfEvPKT_PS0_S2_ii)
        /*0044*/ 	.word	0x00000000
.L_11:


//--------------------- .nv.compat                --------------------------
	.section	.nv.compat,"",@"SHT_CUDA_COMPAT_INFO"
	.align	4
        /*0000*/ 	.byte	0x02, 0x09, 0x00, 0x00, 0x02, 0x02, 0x01, 0x00, 0x02, 0x05, 0x05, 0x00, 0x03, 0x07, 0x01, 0x01
        /*0010*/ 	.byte	0x02, 0x03, 0x00, 0x00, 0x02, 0x06, 0x01, 0x00, 0x04, 0x0b, 0x08, 0x00, 0x01, 0x00, 0x00, 0x00
        /*0020*/ 	.byte	0x00, 0x00, 0x00, 0x00


//--------------------- .nv.info._Z13eval_poly_ptrIdEvPKT_PS0_S2_ii --------------------------
	.section	.nv.info._Z13eval_poly_ptrIdEvPKT_PS0_S2_ii,"",@"SHT_CUDA_INFO"
	.sectionflags	@""
	.align	4


	//----- nvinfo : EIATTR_CUDA_API_VERSION
	.align		4
        /*0000*/ 	.byte	0x04, 0x37
        /*0002*/ 	.short	(.L_13 - .L_12)
.L_12:
        /*0004*/ 	.word	0x00000082


	//----- nvinfo : EIATTR_KPARAM_INFO
	.align		4
.L_13:
        /*0008*/ 	.byte	0x04, 0x17
        /*000a*/ 	.short	(.L_15 - .L_14)
.L_14:
        /*000c*/ 	.word	0x00000000
        /*0010*/ 	.short	0x0004
        /*0012*/ 	.short	0x001c
        /*0014*/ 	.byte	0x00, 0xf0, 0x11, 0x00


	//----- nvinfo : EIATTR_KPARAM_INFO
	.align		4
.L_15:
        /*0018*/ 	.byte	0x04, 0x17
        /*001a*/ 	.short	(.L_17 - .L_16)
.L_16:
        /*001c*/ 	.word	0x00000000
        /*0020*/ 	.short	0x0003
        /*0022*/ 	.short	0x0018
        /*0024*/ 	.byte	0x00, 0xf0, 0x11, 0x00


	//----- nvinfo : EIATTR_KPARAM_INFO
	.align		4
.L_17:
        /*0028*/ 	.byte	0x04, 0x17
        /*002a*/ 	.short	(.L_19 - .L_18)
.L_18:
        /*002c*/ 	.word	0x00000000
        /*0030*/ 	.short	0x0002
        /*0032*/ 	.short	0x0010
        /*0034*/ 	.byte	0x00, 0xf5, 0x21, 0x00


	//----- nvinfo : EIATTR_KPARAM_INFO
	.align		4
.L_19:
        /*0038*/ 	.byte	0x04, 0x17
        /*003a*/ 	.short	(.L_21 - .L_20)
.L_20:
        /*003c*/ 	.word	0x00000000
        /*0040*/ 	.short	0x0001
        /*0042*/ 	.short	0x0008
        /*0044*/ 	.byte	0x00, 0xf5, 0x21, 0x00


	//----- nvinfo : EIATTR_KPARAM_INFO
	.align		4
.L_21:
        /*0048*/ 	.byte	0x04, 0x17
        /*004a*/ 	.short	(.L_23 - .L_22)
.L_22:
        /*004c*/ 	.word	0x00000000
        /*0050*/ 	.short	0x0000
        /*0052*/ 	.short	0x0000
        /*0054*/ 	.byte	0x00, 0xf5, 0x21, 0x00


	//----- nvinfo : EIATTR_SPARSE_MMA_MASK
	.align		4
.L_23:
        /*0058*/ 	.byte	0x03, 0x50
        /*005a*/ 	.short	0x0000


	//----- nvinfo : EIATTR_MAXREG_COUNT
	.align		4
        /*005c*/ 	.byte	0x03, 0x1b
        /*005e*/ 	.short	0x00ff


	//----- nvinfo : EIATTR_MERCURY_ISA_VERSION
	.align		4
        /*0060*/ 	.byte	0x03, 0x5f
        /*0062*/ 	.short	0x0101


	//----- nvinfo : EIATTR_VRC_CTA_INIT_COUNT
	.align		4
        /*0064*/ 	.byte	0x02, 0x4a
	.zero		1
	.zero		1


	//----- nvinfo : EIATTR_EXIT_INSTR_OFFSETS
	.align		4
        /*0068*/ 	.byte	0x04, 0x1c
        /*006a*/ 	.short	(.L_25 - .L_24)


	//   ....[0]....
.L_24:
        /*006c*/ 	.word	0x00000070


	//   ....[1]....
        /*0070*/ 	.word	0x00000a40


	//----- nvinfo : EIATTR_CBANK_PARAM_SIZE
	.align		4
.L_25:
        /*0074*/ 	.byte	0x03, 0x19
        /*0076*/ 	.short	0x0020


	//----- nvinfo : EIATTR_PARAM_CBANK
	.align		4
        /*0078*/ 	.byte	0x04, 0x0a
        /*007a*/ 	.short	(.L_27 - .L_26)
	.align		4
.L_26:
        /*007c*/ 	.word	index@(.nv.constant0._Z13eval_poly_ptrIdEvPKT_PS0_S2_ii)
        /*0080*/ 	.short	0x0380
        /*0082*/ 	.short	0x0020


	//----- nvinfo : EIATTR_SW_WAR
	.align		4
.L_27:
        /*0084*/ 	.byte	0x04, 0x36
        /*0086*/ 	.short	(.L_29 - .L_28)
.L_28:
        /*0088*/ 	.word	0x00000008
.L_29:


//--------------------- .nv.info._Z13eval_poly_ptrIfEvPKT_PS0_S2_ii --------------------------
	.section	.nv.info._Z13eval_poly_ptrIfEvPKT_PS0_S2_ii,"",@"SHT_CUDA_INFO"
	.sectionflags	@""
	.align	4


	//----- nvinfo : EIATTR_CUDA_API_VERSION
	.align		4
        /*0000*/ 	.byte	0x04, 0x37
        /*0002*/ 	.short	(.L_31 - .L_30)
.L_30:
        /*0004*/ 	.word	0x00000082


	//----- nvinfo : EIATTR_KPARAM_INFO
	.align		4
.L_31:
        /*0008*/ 	.byte	0x04, 0x17
        /*000a*/ 	.short	(.L_33 - .L_32)
.L_32:
        /*000c*/ 	.word	0x00000000
        /*0010*/ 	.short	0x0004
        /*0012*/ 	.short	0x001c
        /*0014*/ 	.byte	0x00, 0xf0, 0x11, 0x00


	//----- nvinfo : EIATTR_KPARAM_INFO
	.align		4
.L_33:
        /*0018*/ 	.byte	0x04, 0x17
        /*001a*/ 	.short	(.L_35 - .L_34)
.L_34:
        /*001c*/ 	.word	0x00000000
        /*0020*/ 	.short	0x0003
        /*0022*/ 	.short	0x0018
        /*0024*/ 	.byte	0x00, 0xf0, 0x11, 0x00


	//----- nvinfo : EIATTR_KPARAM_INFO
	.align		4
.L_35:
        /*0028*/ 	.byte	0x04, 0x17
        /*002a*/ 	.short	(.L_37 - .L_36)
.L_36:
        /*002c*/ 	.word	0x00000000
        /*0030*/ 	.short	0x0002
        /*0032*/ 	.short	0x0010
        /*0034*/ 	.byte	0x00, 0xf5, 0x21, 0x00


	//----- nvinfo : EIATTR_KPARAM_INFO
	.align		4
.L_37:
        /*0038*/ 	.byte	0x04, 0x17
        /*003a*/ 	.short	(.L_39 - .L_38)
.L_38:
        /*003c*/ 	.word	0x00000000
        /*0040*/ 	.short	0x0001
        /*0042*/ 	.short	0x0008
        /*0044*/ 	.byte	0x00, 0xf5, 0x21, 0x00


	//----- nvinfo : EIATTR_KPARAM_INFO
	.align		4
.L_39:
        /*0048*/ 	.byte	0x04, 0x17
        /*004a*/ 	.short	(.L_41 - .L_40)
.L_40:
        /*004c*/ 	.word	0x00000000
        /*0050*/ 	.short	0x0000
        /*0052*/ 	.short	0x0000
        /*0054*/ 	.byte	0x00, 0xf5, 0x21, 0x00


	//----- nvinfo : EIATTR_SPARSE_MMA_MASK
	.align		4
.L_41:
        /*0058*/ 	.byte	0x03, 0x50
        /*005a*/ 	.short	0x0000


	//----- nvinfo : EIATTR_MAXREG_COUNT
	.align		4
        /*005c*/ 	.byte	0x03, 0x1b
        /*005e*/ 	.short	0x00ff


	//----- nvinfo : EIATTR_MERCURY_ISA_VERSION
	.align		4
        /*0060*/ 	.byte	0x03, 0x5f
        /*0062*/ 	.short	0x0101


	//----- nvinfo : EIATTR_VRC_CTA_INIT_COUNT
	.align		4
        /*0064*/ 	.byte	0x02, 0x4a
	.zero		1
	.zero		1


	//----- nvinfo : EIATTR_EXIT_INSTR_OFFSETS
	.align		4
        /*0068*/ 	.byte	0x04, 0x1c
        /*006a*/ 	.short	(.L_43 - .L_42)


	//   ....[0]....
.L_42:
        /*006c*/ 	.word	0x00000070


	//   ....[1]....
        /*0070*/ 	.word	0x00000a40


	//----- nvinfo : EIATTR_CBANK_PARAM_SIZE
	.align		4
.L_43:
        /*0074*/ 	.byte	0x03, 0x19
        /*0076*/ 	.short	0x0020


	//----- nvinfo : EIATTR_PARAM_CBANK
	.align		4
        /*0078*/ 	.byte	0x04, 0x0a
        /*007a*/ 	.short	(.L_45 - .L_44)
	.align		4
.L_44:
        /*007c*/ 	.word	index@(.nv.constant0._Z13eval_poly_ptrIfEvPKT_PS0_S2_ii)
        /*0080*/ 	.short	0x0380
        /*0082*/ 	.short	0x0020


	//----- nvinfo : EIATTR_SW_WAR
	.align		4
.L_45:
        /*0084*/ 	.byte	0x04, 0x36
        /*0086*/ 	.short	(.L_47 - .L_46)
.L_46:
        /*0088*/ 	.word	0x00000008
.L_47:


//--------------------- .nv.callgraph             --------------------------
	.section	.nv.callgraph,"",@"SHT_CUDA_CALLGRAPH"
	.align	4
	.sectionentsize	8
	.align		4
        /*0000*/ 	.word	0x00000000
	.align		4
        /*0004*/ 	.word	0xffffffff
	.align		4
        /*0008*/ 	.word	0x00000000
	.align		4
        /*000c*/ 	.word	0xfffffffe
	.align		4
        /*0010*/ 	.word	0x00000000
	.align		4
        /*0014*/ 	.word	0xfffffffd
	.align		4
        /*0018*/ 	.word	0x00000000
	.align		4
        /*001c*/ 	.word	0xfffffffc


//--------------------- .text._Z13eval_poly_ptrIdEvPKT_PS0_S2_ii --------------------------
	.section	.text._Z13eval_poly_ptrIdEvPKT_PS0_S2_ii,"ax",@progbits
	.align	128
        .global         _Z13eval_poly_ptrIdEvPKT_PS0_S2_ii
        .type           _Z13eval_poly_ptrIdEvPKT_PS0_S2_ii,@function
        .size           _Z13eval_poly_ptrIdEvPKT_PS0_S2_ii,(.L_x_14 - _Z13eval_poly_ptrIdEvPKT_PS0_S2_ii)
        .other          _Z13eval_poly_ptrIdEvPKT_PS0_S2_ii,@"STO_CUDA_ENTRY STV_DEFAULT"
_Z13eval_poly_ptrIdEvPKT_PS0_S2_ii:
.text._Z13eval_poly_ptrIdEvPKT_PS0_S2_ii:
[----:B------:R-:W-:Y:S01]  /*0000*/  LDC R1, c[0x0][0x37c] ;  /* 0x0000df00ff017b82 */ /* 0x000fe20000000800 */
[----:B------:R-:W0:Y:S07]  /*0010*/  S2R R3, SR_TID.X ;  /* 0x0000000000037919 */ /* 0x000e2e0000002100 */
[----:B------:R-:W0:Y:S01]  /*0020*/  S2UR UR4, SR_CTAID.X ;  /* 0x00000000000479c3 */ /* 0x000e220000002500 */
[----:B------:R-:W1:Y:S07]  /*0030*/  LDCU UR5, c[0x0][0x398] ;  /* 0x00007300ff0577ac */ /* 0x000e6e0008000800 */
[----:B------:R-:W0:Y:S02]  /*0040*/  LDC R0, c[0x0][0x360] ;  /* 0x0000d800ff007b82 */ /* 0x000e240000000800 */
[----:B0-----:R-:W-:-:S05]  /*0050*/  IMAD R0, R0, UR4, R3 ;  /* 0x0000000400007c24 */ /* 0x001fca000f8e0203 */
[----:B-1----:R-:W-:-:S13]  /*0060*/  ISETP.GE.AND P0, PT, R0, UR5, PT ;  /* 0x0000000500007c0c */ /* 0x002fda000bf06270 */
[----:B------:R-:W-:Y:S05]  /*0070*/  @P0 EXIT ;  /* 0x000000000000094d */ /* 0x000fea0003800000 */
[----:B------:R-:W0:Y:S01]  /*0080*/  LDC R2, c[0x0][0x39c] ;  /* 0x0000e700ff027b82 */ /* 0x000e220000000800 */
[----:B------:R-:W1:Y:S07]  /*0090*/  LDCU.64 UR4, c[0x0][0x358] ;  /* 0x00006b00ff0477ac */ /* 0x000e6e0008000a00 */
[----:B------:R-:W2:Y:S01]  /*00a0*/  LDC.64 R6, c[0x0][0x390] ;  /* 0x0000e400ff067b82 */ /* 0x000ea20000000a00 */
[C---:B0-----:R-:W-:Y:S01]  /*00b0*/  ISETP.GE.AND P0, PT, R2.reuse, 0x1, PT ;  /* 0x000000010200780c */ /* 0x041fe20003f06270 */
[----:B--2---:R-:W-:-:S06]  /*00c0*/  IMAD.WIDE R26, R2, 0x8, R6 ;  /* 0x00000008021a7825 */ /* 0x004fcc00078e0206 */
[----:B-1----:R-:W5:Y:S06]  /*00d0*/  LDG.E.64.CONSTANT R26, desc[UR4][R26.64] ;  /* 0x000000041a1a7981 */ /* 0x002f6c000c1e9b00 */
[----:B------:R-:W-:Y:S05]  /*00e0*/  @!P0 BRA `(.L_x_0) ;  /* 0x0000000800488947 */ /* 0x000fea0003800000 */
[----:B------:R-:W0:Y:S01]  /*00f0*/  LDC.64 R8, c[0x0][0x380] ;  /* 0x0000e000ff087b82 */ /* 0x000e220000000a00 */
[----:B------:R-:W-:-:S07]  /*0100*/  ISETP.GE.U32.AND P0, PT, R2, 0x10, PT ;  /* 0x000000100200780c */ /* 0x000fce0003f06070 */
[----:B------:R-:W1:Y:S01]  /*0110*/  LDC R3, c[0x0][0x39c] ;  /* 0x0000e700ff037b82 */ /* 0x000e620000000800 */
[----:B------:R-:W-:Y:S01]  /*0120*/  LOP3.LUT R4, R2, 0xf, RZ, 0xc0, !PT ;  /* 0x0000000f02047812 */ /* 0x000fe200078ec0ff */
[----:B0-----:R-:W-:-:S06]  /*0130*/  IMAD.WIDE R8, R0, 0x8, R8 ;  /* 0x0000000800087825 */ /* 0x001fcc00078e0208 */
[----:B------:R-:W5:Y:S01]  /*0140*/  LDG.E.64.CONSTANT R8, desc[UR4][R8.64] ;  /* 0x0000000408087981 */ /* 0x000f62000c1e9b00 */
[----:B------:R-:W-:Y:S05]  /*0150*/  @!P0 BRA `(.L_x_1) ;  /* 0x00000004001c8947 */ /* 0x000fea0003800000 */
[C---:B------:R-:W-:Y:S02]  /*0160*/  LOP3.LUT R5, R2.reuse, 0x7ffffff0, RZ, 0xc0, !PT ;  /* 0x7ffffff002057812 */ /* 0x040fe400078ec0ff */
[----:B-1----:R-:W-:Y:S02]  /*0170*/  IADD3 R3, PT, PT, R2, -0x8, RZ ;  /* 0xfffffff802037810 */ /* 0x002fe40007ffe0ff */
[----:B------:R-:W-:-:S07]  /*0180*/  IADD3 R5, PT, PT, -R5, RZ, RZ ;  /* 0x000000ff05057210 */ /* 0x000fce0007ffe1ff */
.L_x_2:
[C---:B------:R-:W-:Y:S01]  /*0190*/  IADD3 R21, PT, PT, R3.reuse, 0x7, RZ ;  /* 0x0000000703157810 */ /* 0x040fe20007ffe0ff */
[----:B------:R-:W-:-:S04]  /*01a0*/  VIADD R23, R3, 0x6 ;  /* 0x0000000603177836 */ /* 0x000fc80000000000 */
[----:B------:R-:W-:-:S04]  /*01b0*/  IMAD.WIDE.U32 R20, R21, 0x8, R6 ;  /* 0x0000000815147825 */ /* 0x000fc800078e0006 */
[----:B------:R-:W-:Y:S02]  /*01c0*/  IMAD.WIDE.U32 R22, R23, 0x8, R6 ;  /* 0x0000000817167825 */ /* 0x000fe400078e0006 */
[----:B------:R-:W2:Y:S04]  /*01d0*/  LDG.E.64.CONSTANT R20, desc[UR4][R20.64] ;  /* 0x0000000414147981 */ /* 0x000ea8000c1e9b00 */
[----:B------:R-:W3:Y:S01]  /*01e0*/  LDG.E.64.CONSTANT R22, desc[UR4][R22.64] ;  /* 0x0000000416167981 */ /* 0x000ee2000c1e9b00 */
[C---:B------:R-:W-:Y:S02]  /*01f0*/  IADD3 R19, PT, PT, R3.reuse, 0x5, RZ ;  /* 0x0000000503137810 */ /* 0x040fe40007ffe0ff */
[----:B------:R-:W-:-:S03]  /*0200*/  IADD3 R17, PT, PT, R3, 0x4, RZ ;  /* 0x0000000403117810 */ /* 0x000fc60007ffe0ff */
[----:B------:R-:W-:Y:S01]  /*0210*/  IMAD.WIDE.U32 R18, R19, 0x8, R6 ;  /* 0x0000000813127825 */ /* 0x000fe200078e0006 */
[----:B------:R-:W-:-:S03]  /*0220*/  IADD3 R15, PT, PT, R3, 0x3, RZ ;  /* 0x00000003030f7810 */ /* 0x000fc60007ffe0ff */
[--C-:B------:R-:W-:Y:S02]  /*0230*/  IMAD.WIDE.U32 R16, R17, 0x8, R6.reuse ;  /* 0x0000000811107825 */ /* 0x100fe400078e0006 */
[----:B------:R-:W4:Y:S02]  /*0240*/  LDG.E.64.CONSTANT R18, desc[UR4][R18.64] ;  /* 0x0000000412127981 */ /* 0x000f24000c1e9b00 */
[--C-:B------:R-:W-:Y:S02]  /*0250*/  IMAD.WIDE.U32 R14, R15, 0x8, R6.reuse ;  /* 0x000000080f0e7825 */ /* 0x100fe400078e0006 */
[----:B------:R-:W4:Y:S02]  /*0260*/  LDG.E.64.CONSTANT R16, desc[UR4][R16.64] ;  /* 0x0000000410107981 */ /* 0x000f24000c1e9b00 */
[C---:B------:R-:W-:Y:S02]  /*0270*/  VIADD R13, R3.reuse, 0x2 ;  /* 0x00000002030d7836 */ /* 0x040fe40000000000 */
[----:B------:R-:W4:Y:S01]  /*0280*/  LDG.E.64.CONSTANT R14, desc[UR4][R14.64] ;  /* 0x000000040e0e7981 */ /* 0x000f22000c1e9b00 */
[----:B------:R-:W-:Y:S01]  /*0290*/  IADD3 R11, PT, PT, R3, 0x1, RZ ;  /* 0x00000001030b7810 */ /* 0x000fe20007ffe0ff */
[----:B------:R-:W-:-:S04]  /*02a0*/  IMAD.WIDE.U32 R12, R13, 0x8, R6 ;  /* 0x000000080d0c7825 */ /* 0x000fc800078e0006 */
[--C-:B------:R-:W-:Y:S02]  /*02b0*/  IMAD.WIDE.U32 R10, R11, 0x8, R6.reuse ;  /* 0x000000080b0a7825 */ /* 0x100fe400078e0006 */
[----:B------:R-:W4:Y:S02]  /*02c0*/  LDG.E.64.CONSTANT R12, desc[UR4][R12.64] ;  /* 0x000000040c0c7981 */ /* 0x000f24000c1e9b00 */
[----:B------:R-:W-:Y:S02]  /*02d0*/  IMAD.WIDE.U32 R24, R3, 0x8, R6 ;  /* 0x0000000803187825 */ /* 0x000fe400078e0006 */
[----:B------:R-:W4:Y:S04]  /*02e0*/  LDG.E.64.CONSTANT R10, desc[UR4][R10.64] ;  /* 0x000000040a0a7981 */ /* 0x000f28000c1e9b00 */
[----:B------:R-:W4:Y:S01]  /*02f0*/  LDG.E.64.CONSTANT R24, desc[UR4][R24.64] ;  /* 0x0000000418187981 */ /* 0x000f22000c1e9b00 */
[----:B--2--5:R-:W-:-:S08]  /*0300*/  DFMA R20, R8, R26, R20 ;  /* 0x0000001a0814722b */ /* 0x024fd00000000014 */
[----:B---3--:R-:W-:Y:S01]  /*0310*/  DFMA R22, R8, R20, R22 ;  /* 0x000000140816722b */ /* 0x008fe20000000016 */
[----:B------:R-:W-:-:S05]  /*0320*/  IADD3 R21, PT, PT, R3, -0x1, RZ ;  /* 0xffffffff03157810 */ /* 0x000fca0007ffe0ff */
[----:B------:R-:W-:-:S06]  /*0330*/  IMAD.WIDE.U32 R20, R21, 0x8, R6 ;  /* 0x0000000815147825 */ /* 0x000fcc00078e0006 */
[----:B------:R-:W2:Y:S01]  /*0340*/  LDG.E.64.CONSTANT R20, desc[UR4][R20.64] ;  /* 0x0000000414147981 */ /* 0x000ea2000c1e9b00 */
[----:B----4-:R-:W-:Y:S01]  /*0350*/  DFMA R18, R8, R22, R18 ;  /* 0x000000160812722b */ /* 0x010fe20000000012 */
[----:B------:R-:W-:-:S05]  /*0360*/  IADD3 R23, PT, PT, R3, -0x2, RZ ;  /* 0xfffffffe03177810 */ /* 0x000fca0007ffe0ff */
[--C-:B------:R-:W-:Y:S02]  /*0370*/  IMAD.WIDE.U32 R22, R23, 0x8, R6.reuse ;  /* 0x0000000817167825 */ /* 0x100fe400078e0006 */
[C---:B------:R-:W-:Y:S02]  /*0380*/  DFMA R16, R8.reuse, R18, R16 ;  /* 0x000000120810722b */ /* 0x040fe40000000010 */
[----:B------:R-:W-:Y:S02]  /*0390*/  VIADD R19, R3, 0xfffffffd ;  /* 0xfffffffd03137836 */ /* 0x000fe40000000000 */
[----:B------:R-:W3:Y:S02]  /*03a0*/  LDG.E.64.CONSTANT R22, desc[UR4][R22.64] ;  /* 0x0000000416167981 */ /* 0x000ee4000c1e9b00 */
[----:B------:R-:W-:Y:S02]  /*03b0*/  IMAD.WIDE.U32 R18, R19, 0x8, R6 ;  /* 0x0000000813127825 */ /* 0x000fe400078e0006 */
[----:B------:R-:W-:Y:S01]  /*03c0*/  DFMA R14, R8, R16, R14 ;  /* 0x00000010080e722b */ /* 0x000fe2000000000e */
[----:B------:R-:W-:-:S03]  /*03d0*/  IADD3 R17, PT, PT, R3, -0x4, RZ ;  /* 0xfffffffc03117810 */ /* 0x000fc60007ffe0ff */
[----:B------:R-:W4:Y:S02]  /*03e0*/  LDG.E.64.CONSTANT R18, desc[UR4][R18.64] ;  /* 0x0000000412127981 */ /* 0x000f24000c1e9b00 */
        /* <DEDUP_REMOVED lines=8> */
[--C-:B------:R-:W-:Y:S02]  /*0470*/  IMAD.WIDE.U32 R12, R13, 0x8, R6.reuse ;  /* 0x000000080d0c7825 */ /* 0x100fe400078e0006 */
[----:B------:R-:W-:Y:S02]  /*0480*/  DFMA R24, R8, R10, R24 ;  /* 0x0000000a0818722b */ /* 0x000fe40000000018 */
[----:B------:R-:W-:Y:S02]  /*0490*/  VIADD R11, R3, 0xfffffff9 ;  /* 0xfffffff9030b7836 */ /* 0x000fe40000000000 */
[----:B------:R-:W4:Y:S02]  /*04a0*/  LDG.E.64.CONSTANT R12, desc[UR4][R12.64] ;  /* 0x000000040c0c7981 */ /* 0x000f24000c1e9b00 */
[----:B------:R-:W-:-:S06]  /*04b0*/  IMAD.WIDE.U32 R10, R11, 0x8, R6 ;  /* 0x000000080b0a7825 */ /* 0x000fcc00078e0006 */
[----:B------:R-:W4:Y:S01]  /*04c0*/  LDG.E.64.CONSTANT R10, desc[UR4][R10.64] ;  /* 0x000000040a0a7981 */ /* 0x000f22000c1e9b00 */
[----:B--2---:R-:W-:Y:S01]  /*04d0*/  DFMA R20, R8, R24, R20 ;  /* 0x000000180814722b */ /* 0x004fe20000000014 */
[----:B------:R-:W-:-:S05]  /*04e0*/  IADD3 R25, PT, PT, R3, -0x8, RZ ;  /* 0xfffffff803197810 */ /* 0x000fca0007ffe0ff */
[----:B------:R-:W-:-:S06]  /*04f0*/  IMAD.WIDE.U32 R24, R25, 0x8, R6 ;  /* 0x0000000819187825 */ /* 0x000fcc00078e0006 */
[----:B------:R-:W2:Y:S01]  /*0500*/  LDG.E.64.CONSTANT R24, desc[UR4][R24.64] ;  /* 0x0000000418187981 */ /* 0x000ea2000c1e9b00 */
[----:B---3--:R-:W-:-:S08]  /*0510*/  DFMA R20, R8, R20, R22 ;  /* 0x000000140814722b */ /* 0x008fd00000000016 */
[----:B----4-:R-:W-:-:S08]  /*0520*/  DFMA R18, R8, R20, R18 ;  /* 0x000000140812722b */ /* 0x010fd00000000012 */
[----:B------:R-:W-:Y:S01]  /*0530*/  DFMA R16, R8, R18, R16 ;  /* 0x000000120810722b */ /* 0x000fe20000000010 */
[----:B------:R-:W-:-:S07]  /*0540*/  IADD3 R5, PT, PT, R5, 0x10, RZ ;  /* 0x0000001005057810 */ /* 0x000fce0007ffe0ff */
[----:B------:R-:W-:Y:S01]  /*0550*/  DFMA R14, R8, R16, R14 ;  /* 0x00000010080e722b */ /* 0x000fe2000000000e */
[----:B------:R-:W-:-:S07]  /*0560*/  ISETP.NE.AND P0, PT, R5, RZ, PT ;  /* 0x000000ff0500720c */ /* 0x000fce0003f05270 */
[----:B------:R-:W-:-:S08]  /*0570*/  DFMA R12, R8, R14, R12 ;  /* 0x0000000e080c722b */ /* 0x000fd0000000000c */
[----:B------:R-:W-:Y:S01]  /*0580*/  DFMA R12, R8, R12, R10 ;  /* 0x0000000c080c722b */ /* 0x000fe2000000000a */
[----:B------:R-:W-:-:S07]  /*0590*/  IADD3 R3, PT, PT, R3, -0x10, RZ ;  /* 0xfffffff003037810 */ /* 0x000fce0007ffe0ff */
[----:B--2---:R-:W-:Y:S01]  /*05a0*/  DFMA R26, R8, R12, R24 ;  /* 0x0000000c081a722b */ /* 0x004fe20000000018 */
[----:B------:R-:W-:Y:S10]  /*05b0*/  @P0 BRA `(.L_x_2) ;  /* 0xfffffff800f40947 */ /* 0x000ff4000383ffff */
[----:B------:R-:W-:-:S07]  /*05c0*/  VIADD R3, R3, 0x8 ;  /* 0x0000000803037836 */ /* 0x000fce0000000000 */
.L_x_1:
[----:B------:R-:W-:-:S13]  /*05d0*/  ISETP.NE.AND P0, PT, R4, RZ, PT ;  /* 0x000000ff0400720c */ /* 0x000fda0003f05270 */
[----:B------:R-:W-:Y:S05]  /*05e0*/  @!P0 BRA `(.L_x_0) ;  /* 0x0000000400088947 */ /* 0x000fea0003800000 */
[----:B------:R-:W-:Y:S02]  /*05f0*/  ISETP.GE.U32.AND P0, PT, R4, 0x8, PT ;  /* 0x000000080400780c */ /* 0x000fe40003f06070 */
[----:B------:R-:W-:-:S04]  /*0600*/  LOP3.LUT R24, R2, 0x7, RZ, 0xc0, !PT ;  /* 0x0000000702187812 */ /* 0x000fc800078ec0ff */
[----:B------:R-:W-:-:S07]  /*0610*/  ISETP.NE.AND P1, PT, R24, RZ, PT ;  /* 0x000000ff1800720c */ /* 0x000fce0003f25270 */
[----:B------:R-:W-:Y:S06]  /*0620*/  @!P0 BRA `(.L_x_3) ;  /* 0x0000000000808947 */ /* 0x000fec0003800000 */
[C---:B-1----:R-:W-:Y:S02]  /*0630*/  IADD3 R5, PT, PT, R3.reuse, -0x1, RZ ;  /* 0xffffffff03057810 */ /* 0x042fe40007ffe0ff */
[----:B------:R-:W-:-:S03]  /*0640*/  IADD3 R11, PT, PT, R3, -0x2, RZ ;  /* 0xfffffffe030b7810 */ /* 0x000fc60007ffe0ff */
[----:B------:R-:W-:Y:S01]  /*0650*/  IMAD.WIDE.U32 R4, R5, 0x8, R6 ;  /* 0x0000000805047825 */ /* 0x000fe200078e0006 */
[----:B------:R-:W-:-:S03]  /*0660*/  IADD3 R13, PT, PT, R3, -0x3, RZ ;  /* 0xfffffffd030d7810 */ /* 0x000fc60007ffe0ff */
[--C-:B------:R-:W-:Y:S02]  /*0670*/  IMAD.WIDE.U32 R10, R11, 0x8, R6.reuse ;  /* 0x000000080b0a7825 */ /* 0x100fe400078e0006 */
[----:B------:R-:W2:Y:S02]  /*0680*/  LDG.E.64.CONSTANT R4, desc[UR4][R4.64] ;  /* 0x0000000404047981 */ /* 0x000ea4000c1e9b00 */
[--C-:B------:R-:W-:Y:S02]  /*0690*/  IMAD.WIDE.U32 R12, R13, 0x8, R6.reuse ;  /* 0x000000080d0c7825 */ /* 0x100fe400078e0006 */
[----:B------:R-:W3:Y:S02]  /*06a0*/  LDG.E.64.CONSTANT R10, desc[UR4][R10.64] ;  /* 0x000000040a0a7981 */ /* 0x000ee4000c1e9b00 */
[C---:B------:R-:W-:Y:S02]  /*06b0*/  VIADD R15, R3.reuse, 0xfffffffc ;  /* 0xfffffffc030f7836 */ /* 0x040fe40000000000 */
[----:B------:R-:W4:Y:S01]  /*06c0*/  LDG.E.64.CONSTANT R12, desc[UR4][R12.64] ;  /* 0x000000040c0c7981 */ /* 0x000f22000c1e9b00 */
[----:B------:R-:W-:Y:S01]  /*06d0*/  IADD3 R17, PT, PT, R3, -0x5, RZ ;  /* 0xfffffffb03117810 */ /* 0x000fe20007ffe0ff */
[----:B------:R-:W-:Y:S01]  /*06e0*/  IMAD.WIDE.U32 R14, R15, 0x8, R6 ;  /* 0x000000080f0e7825 */ /* 0x000fe200078e0006 */
[----:B------:R-:W-:-:S03]  /*06f0*/  IADD3 R19, PT, PT, R3, -0x6, RZ ;  /* 0xfffffffa03137810 */ /* 0x000fc60007ffe0ff */
[--C-:B------:R-:W-:Y:S02]  /*0700*/  IMAD.WIDE.U32 R16, R17, 0x8, R6.reuse ;  /* 0x0000000811107825 */ /* 0x100fe400078e0006 */
[----:B------:R-:W4:Y:S02]  /*0710*/  LDG.E.64.CONSTANT R14, desc[UR4][R14.64] ;  /* 0x000000040e0e7981 */ /* 0x000f24000c1e9b00 */
[----:B------:R-:W-:Y:S02]  /*0720*/  IMAD.WIDE.U32 R18, R19, 0x8, R6 ;  /* 0x0000000813127825 */ /* 0x000fe400078e0006 */
[----:B------:R-:W4:Y:S01]  /*0730*/  LDG.E.64.CONSTANT R16, desc[UR4][R16.64] ;  /* 0x0000000410107981 */ /* 0x000f22000c1e9b00 */
[----:B------:R-:W-:-:S03]  /*0740*/  IADD3 R21, PT, PT, R3, -0x7, RZ ;  /* 0xfffffff903157810 */ /* 0x000fc60007ffe0ff */
[----:B------:R-:W4:Y:S01]  /*0750*/  LDG.E.64.CONSTANT R18, desc[UR4][R18.64] ;  /* 0x0000000412127981 */ /* 0x000f22000c1e9b00 */
[----:B------:R-:W-:Y:S02]  /*0760*/  VIADD R3, R3, 0xfffffff8 ;  /* 0xfffffff803037836 */ /* 0x000fe40000000000 */
[----:B------:R-:W-:-:S04]  /*0770*/  IMAD.WIDE.U32 R20, R21, 0x8, R6 ;  /* 0x0000000815147825 */ /* 0x000fc800078e0006 */
[----:B------:R-:W-:Y:S02]  /*0780*/  IMAD.WIDE.U32 R22, R3, 0x8, R6 ;  /* 0x0000000803167825 */ /* 0x000fe400078e0006 */
[----:B------:R-:W4:Y:S04]  /*0790*/  LDG.E.64.CONSTANT R20, desc[UR4][R20.64] ;  /* 0x0000000414147981 */ /* 0x000f28000c1e9b00 */
[----:B------:R-:W4:Y:S01]  /*07a0*/  LDG.E.64.CONSTANT R22, desc[UR4][R22.64] ;  /* 0x0000000416167981 */ /* 0x000f22000c1e9b00 */
[----:B--2--5:R-:W-:-:S08]  /*07b0*/  DFMA R4, R8, R26, R4 ;  /* 0x0000001a0804722b */ /* 0x024fd00000000004 */
[----:B---3--:R-:W-:-:S08]  /*07c0*/  DFMA R4, R8, R4, R10 ;  /* 0x000000040804722b */ /* 0x008fd0000000000a */
[----:B----4-:R-:W-:-:S08]  /*07d0*/  DFMA R4, R8, R4, R12 ;  /* 0x000000040804722b */ /* 0x010fd0000000000c */
[----:B------:R-:W-:-:S08]  /*07e0*/  DFMA R4, R8, R4, R14 ;  /* 0x000000040804722b */ /* 0x000fd0000000000e */
[----:B------:R-:W-:-:S08]  /*07f0*/  DFMA R4, R8, R4, R16 ;  /* 0x000000040804722b */ /* 0x000fd00000000010 */
[----:B------:R-:W-:-:S08]  /*0800*/  DFMA R4, R8, R4, R18 ;  /* 0x000000040804722b */ /* 0x000fd00000000012 */
[----:B------:R-:W-:-:S08]  /*0810*/  DFMA R4, R8, R4, R20 ;  /* 0x000000040804722b */ /* 0x000fd00000000014 */
[----:B------:R-:W-:-:S11]  /*0820*/  DFMA R26, R8, R4, R22 ;  /* 0x00000004081a722b */ /* 0x000fd60000000016 */
.L_x_3:
        /* <DEDUP_REMOVED lines=13> */
[----:B------:R-:W-:Y:S02]  /*0900*/  VIADD R3, R3, 0xfffffffc ;  /* 0xfffffffc03037836 */ /* 0x000fe40000000000 */
[----:B------:R-:W4:Y:S02]  /*0910*/  LDG.E.64.CONSTANT R12, desc[UR4][R12.64] ;  /* 0x000000040c0c7981 */ /* 0x000f24000c1e9b00 */
[----:B------:R-:W-:-:S06]  /*0920*/  IMAD.WIDE.U32 R14, R3, 0x8, R6 ;  /* 0x00000008030e7825 */ /* 0x000fcc00078e0006 */
[----:B------:R-:W4:Y:S01]  /*0930*/  LDG.E.64.CONSTANT R14, desc[UR4][R14.64] ;  /* 0x000000040e0e7981 */ /* 0x000f22000c1e9b00 */
[----:B--2--5:R-:W-:-:S08]  /*0940*/  DFMA R26, R8, R26, R4 ;  /* 0x0000001a081a722b */ /* 0x024fd00000000004 */
[----:B---3--:R-:W-:-:S08]  /*0950*/  DFMA R26, R8, R26, R10 ;  /* 0x0000001a081a722b */ /* 0x008fd0000000000a */
[----:B----4-:R-:W-:-:S08]  /*0960*/  DFMA R26, R8, R26, R12 ;  /* 0x0000001a081a722b */ /* 0x010fd0000000000c */
[----:B------:R-:W-:-:S11]  /*0970*/  DFMA R26, R8, R26, R14 ;  /* 0x0000001a081a722b */ /* 0x000fd6000000000e */
.L_x_4:
[----:B------:R-:W-:Y:S05]  /*0980*/  @!P1 BRA `(.L_x_0) ;  /* 0x0000000000209947 */ /* 0x000fea0003800000 */
[----:B------:R-:W-:-:S07]  /*0990*/  IADD3 R2, PT, PT, -R2, RZ, RZ ;  /* 0x000000ff02027210 */ /* 0x000fce0007ffe1ff */
.L_x_5:
[----:B-1----:R-:W-:-:S05]  /*09a0*/  IADD3 R3, PT, PT, R3, -0x1, RZ ;  /* 0xffffffff03037810 */ /* 0x002fca0007ffe0ff */
[----:B------:R-:W-:-:S06]  /*09b0*/  IMAD.WIDE.U32 R4, R3, 0x8, R6 ;  /* 0x0000000803047825 */ /* 0x000fcc00078e0006 */
[----:B------:R-:W2:Y:S01]  /*09c0*/  LDG.E.64.CONSTANT R4, desc[UR4][R4.64] ;  /* 0x0000000404047981 */ /* 0x000ea2000c1e9b00 */
[----:B------:R-:W-:-:S04]  /*09d0*/  IADD3 R2, PT, PT, R2, 0x1, RZ ;  /* 0x0000000102027810 */ /* 0x000fc80007ffe0ff */
[----:B------:R-:W-:Y:S01]  /*09e0*/  ISETP.NE.AND P0, PT, R2, RZ, PT ;  /* 0x000000ff0200720c */ /* 0x000fe20003f05270 */
[----:B--2--5:R-:W-:-:S12]  /*09f0*/  DFMA R26, R8, R26, R4 ;  /* 0x0000001a081a722b */ /* 0x024fd80000000004 */
[----:B------:R-:W-:Y:S05]  /*0a00*/  @P0 BRA `(.L_x_5) ;  /* 0xfffffffc00e40947 */ /* 0x000fea000383ffff */
.L_x_0:
[----:B-1----:R-:W0:Y:S02]  /*0a10*/  LDC.64 R2, c[0x0][0x388] ;  /* 0x0000e200ff027b82 */ /* 0x002e240000000a00 */
[----:B0-----:R-:W-:-:S05]  /*0a20*/  IMAD.WIDE R2, R0, 0x8, R2 ;  /* 0x0000000800027825 */ /* 0x001fca00078e0202 */
[----:B-----5:R-:W-:Y:S01]  /*0a30*/  STG.E.64 desc[UR4][R2.64], R26 ;  /* 0x0000001a02007986 */ /* 0x020fe2000c101b04 */
[----:B------:R-:W-:Y:S05]  /*0a40*/  EXIT ;  /* 0x000000000000794d */ /* 0x000fea0003800000 */
.L_x_6:
[----:B------:R-:W-:-:S00]  /*0a50*/  BRA `(.L_x_6) ;  /* 0xfffffffc00fc7947 */ /* 0x000fc0000383ffff */
[----:B------:R-:W-:-:S00]  /*0a60*/  NOP ;  /* 0x0000000000007918 */ /* 0x000fc00000000000 */
        /* <DEDUP_REMOVED lines=9> */
.L_x_14:


//--------------------- .text._Z13eval_poly_ptrIfEvPKT_PS0_S2_ii --------------------------
	.section	.text._Z13eval_poly_ptrIfEvPKT_PS0_S2_ii,"ax",@progbits
	.align	128
        .global         _Z13eval_poly_ptrIfEvPKT_PS0_S2_ii
        .type           _Z13eval_poly_ptrIfEvPKT_PS0_S2_ii,@function
        .size           _Z13eval_poly_ptrIfEvPKT_PS0_S2_ii,(.L_x_15 - _Z13eval_poly_ptrIfEvPKT_PS0_S2_ii)
        .other          _Z13eval_poly_ptrIfEvPKT_PS0_S2_ii,@"STO_CUDA_ENTRY STV_DEFAULT"
_Z13eval_poly_ptrIfEvPKT_PS0_S2_ii:
.text._Z13eval_poly_ptrIfEvPKT_PS0_S2_ii:
        /* <DEDUP_REMOVED lines=13> */
[----:B-1----:R0:W5:Y:S06]  /*00d0*/  LDG.E.CONSTANT R8, desc[UR4][R8.64] ;  /* 0x0000000408087981 */ /* 0x00216c000c1e9900 */
[----:B------:R-:W-:Y:S05]  /*00e0*/  @!P0 BRA `(.L_x_7) ;  /* 0x0000000800488947 */ /* 0x000fea0003800000 */
[----:B------:R-:W1:Y:S01]  /*00f0*/  LDC.64 R6, c[0x0][0x380] ;  /* 0x0000e000ff067b82 */ /* 0x000e620000000a00 */
[----:B------:R-:W-:-:S07]  /*0100*/  ISETP.GE.U32.AND P0, PT, R2, 0x10, PT ;  /* 0x000000100200780c */ /* 0x000fce0003f06070 */
[----:B------:R-:W2:Y:S01]  /*0110*/  LDC R5, c[0x0][0x39c] ;  /* 0x0000e700ff057b82 */ /* 0x000ea20000000800 */
[----:B------:R-:W-:Y:S01]  /*0120*/  LOP3.LUT R4, R2, 0xf, RZ, 0xc0, !PT ;  /* 0x0000000f02047812 */ /* 0x000fe200078ec0ff */
[----:B-1----:R-:W-:-:S05]  /*0130*/  IMAD.WIDE R6, R0, 0x4, R6 ;  /* 0x0000000400067825 */ /* 0x002fca00078e0206 */
[----:B------:R1:W5:Y:S01]  /*0140*/  LDG.E.CONSTANT R3, desc[UR4][R6.64] ;  /* 0x0000000406037981 */ /* 0x000362000c1e9900 */
[----:B------:R-:W-:Y:S05]  /*0150*/  @!P0 BRA `(.L_x_8) ;  /* 0x00000004001c8947 */ /* 0x000fea0003800000 */
[C---:B-1----:R-:W-:Y:S02]  /*0160*/  LOP3.LUT R7, R2.reuse, 0x7ffffff0, RZ, 0xc0, !PT ;  /* 0x7ffffff002077812 */ /* 0x042fe400078ec0ff */
[----:B--2---:R-:W-:Y:S02]  /*0170*/  IADD3 R5, PT, PT, R2, -0x8, RZ ;  /* 0xfffffff802057810 */ /* 0x004fe40007ffe0ff */
[----:B------:R-:W-:-:S07]  /*0180*/  IADD3 R7, PT, PT, -R7, RZ, RZ ;  /* 0x000000ff07077210 */ /* 0x000fce0007ffe1ff */
.L_x_9:
[C---:B------:R-:W-:Y:S02]  /*0190*/  IADD3 R19, PT, PT, R5.reuse, 0x7, RZ ;  /* 0x0000000705137810 */ /* 0x040fe40007ffe0ff */
[C---:B------:R-:W-:Y:S02]  /*01a0*/  IADD3 R11, PT, PT, R5.reuse, 0x6, RZ ;  /* 0x00000006050b7810 */ /* 0x040fe40007ffe0ff */
[----:B------:R-:W-:Y:S01]  /*01b0*/  IADD3 R25, PT, PT, R5, 0x5, RZ ;  /* 0x0000000505197810 */ /* 0x000fe20007ffe0ff */
[----:B------:R-:W-:Y:S01]  /*01c0*/  IMAD.WIDE.U32 R18, R19, 0x4, R16 ;  /* 0x0000000413127825 */ /* 0x000fe200078e0010 */
[----:B------:R-:W-:-:S03]  /*01d0*/  IADD3 R15, PT, PT, R5, 0x4, RZ ;  /* 0x00000004050f7810 */ /* 0x000fc60007ffe0ff */
[--C-:B------:R-:W-:Y:S01]  /*01e0*/  IMAD.WIDE.U32 R10, R11, 0x4, R16.reuse ;  /* 0x000000040b0a7825 */ /* 0x100fe200078e0010 */
[----:B------:R1:W2:Y:S03]  /*01f0*/  LDG.E.CONSTANT R6, desc[UR4][R18.64] ;  /* 0x0000000412067981 */ /* 0x0002a6000c1e9900 */
[--C-:B------:R-:W-:Y:S02]  /*0200*/  IMAD.WIDE.U32 R24, R25, 0x4, R16.reuse ;  /* 0x0000000419187825 */ /* 0x100fe400078e0010 */
[----:B------:R-:W3:Y:S01]  /*0210*/  LDG.E.CONSTANT R10, desc[UR4][R10.64] ;  /* 0x000000040a0a7981 */ /* 0x000ee2000c1e9900 */
[----:B------:R-:W-:Y:S01]  /*0220*/  IADD3 R23, PT, PT, R5, 0x3, RZ ;  /* 0x0000000305177810 */ /* 0x000fe20007ffe0ff */
[--C-:B------:R-:W-:Y:S02]  /*0230*/  IMAD.WIDE.U32 R14, R15, 0x4, R16.reuse ;  /* 0x000000040f0e7825 */ /* 0x100fe400078e0010 */
[----:B------:R4:W3:Y:S01]  /*0240*/  LDG.E.CONSTANT R12, desc[UR4][R24.64] ;  /* 0x00000004180c7981 */ /* 0x0008e2000c1e9900 */
[----:B------:R-:W-:Y:S01]  /*0250*/  IADD3 R21, PT, PT, R5, 0x2, RZ ;  /* 0x0000000205157810 */ /* 0x000fe20007ffe0ff */
[--C-:B------:R-:W-:Y:S01]  /*0260*/  IMAD.WIDE.U32 R22, R23, 0x4, R16.reuse ;  /* 0x0000000417167825 */ /* 0x100fe200078e0010 */
[----:B0-----:R-:W-:Y:S01]  /*0270*/  IADD3 R9, PT, PT, R5, 0x1, RZ ;  /* 0x0000000105097810 */ /* 0x001fe20007ffe0ff */
[----:B------:R-:W3:Y:S02]  /*0280*/  LDG.E.CONSTANT R15, desc[UR4][R14.64] ;  /* 0x000000040e0f7981 */ /* 0x000ee4000c1e9900 */
[----:B------:R-:W-:-:S02]  /*0290*/  IMAD.WIDE.U32 R20, R21, 0x4, R16 ;  /* 0x0000000415147825 */ /* 0x000fc400078e0010 */
[----:B------:R0:W3:Y:S02]  /*02a0*/  LDG.E.CONSTANT R13, desc[UR4][R22.64] ;  /* 0x00000004160d7981 */ /* 0x0000e4000c1e9900 */
[--C-:B-1----:R-:W-:Y:S02]  /*02b0*/  IMAD.WIDE.U32 R18, R9, 0x4, R16.reuse ;  /* 0x0000000409127825 */ /* 0x102fe400078e0010 */
[----:B------:R-:W3:Y:S01]  /*02c0*/  LDG.E.CONSTANT R11, desc[UR4][R20.64] ;  /* 0x00000004140b7981 */ /* 0x000ee2000c1e9900 */
[C---:B------:R-:W-:Y:S01]  /*02d0*/  IADD3 R27, PT, PT, R5.reuse, -0x1, RZ ;  /* 0xffffffff051b7810 */ /* 0x040fe20007ffe0ff */
[C-C-:B------:R-:W-:Y:S02]  /*02e0*/  IMAD.WIDE.U32 R28, R5.reuse, 0x4, R16.reuse ;  /* 0x00000004051c7825 */ /* 0x140fe400078e0010 */
[----:B------:R1:W3:Y:S01]  /*02f0*/  LDG.E.CONSTANT R9, desc[UR4][R18.64] ;  /* 0x0000000412097981 */ /* 0x0002e2000c1e9900 */
[----:B----4-:R-:W-:Y:S01]  /*0300*/  IADD3 R25, PT, PT, R5, -0x2, RZ ;  /* 0xfffffffe05197810 */ /* 0x010fe20007ffe0ff */
[----:B------:R-:W-:-:S02]  /*0310*/  IMAD.WIDE.U32 R26, R27, 0x4, R16 ;  /* 0x000000041b1a7825 */ /* 0x000fc400078e0010 */
[----:B------:R-:W4:Y:S01]  /*0320*/  LDG.E.CONSTANT R28, desc[UR4][R28.64] ;  /* 0x000000041c1c7981 */ /* 0x000f22000c1e9900 */
[----:B0-----:R-:W-:Y:S01]  /*0330*/  IADD3 R23, PT, PT, R5, -0x3, RZ ;  /* 0xfffffffd05177810 */ /* 0x001fe20007ffe0ff */
[--C-:B------:R-:W-:Y:S02]  /*0340*/  IMAD.WIDE.U32 R24, R25, 0x4, R16.reuse ;  /* 0x0000000419187825 */ /* 0x100fe400078e0010 */
[----:B------:R0:W4:Y:S01]  /*0350*/  LDG.E.CONSTANT R22, desc[UR4][R26.64] ;  /* 0x000000041a167981 */ /* 0x000122000c1e9900 */
[----:B-1----:R-:W-:Y:S01]  /*0360*/  IADD3 R19, PT, PT, R5, -0x4, RZ ;  /* 0xfffffffc05137810 */ /* 0x002fe20007ffe0ff */
[--C-:B------:R-:W-:Y:S02]  /*0370*/  IMAD.WIDE.U32 R20, R23, 0x4, R16.reuse ;  /* 0x0000000417147825 */ /* 0x100fe400078e0010 */
[----:B------:R1:W4:Y:S02]  /*0380*/  LDG.E.CONSTANT R14, desc[UR4][R24.64] ;  /* 0x00000004180e7981 */ /* 0x000324000c1e9900 */
[----:B------:R-:W-:-:S02]  /*0390*/  IMAD.WIDE.U32 R18, R19, 0x4, R16 ;  /* 0x0000000413127825 */ /* 0x000fc400078e0010 */
[----:B------:R1:W4:Y:S01]  /*03a0*/  LDG.E.CONSTANT R23, desc[UR4][R20.64] ;  /* 0x0000000414177981 */ /* 0x000322000c1e9900 */
[----:B0-----:R-:W-:-:S03]  /*03b0*/  IADD3 R27, PT, PT, R5, -0x6, RZ ;  /* 0xfffffffa051b7810 */ /* 0x001fc60007ffe0ff */
[----:B------:R0:W4:Y:S01]  /*03c0*/  LDG.E.CONSTANT R29, desc[UR4][R18.64] ;  /* 0x00000004121d7981 */ /* 0x000122000c1e9900 */
[----:B-1----:R-:W-:Y:S01]  /*03d0*/  IADD3 R25, PT, PT, R5, -0x5, RZ ;  /* 0xfffffffb05197810 */ /* 0x002fe20007ffe0ff */
[----:B------:R-:W-:-:S04]  /*03e0*/  IMAD.WIDE.U32 R20, R27, 0x4, R16 ;  /* 0x000000041b147825 */ /* 0x000fc800078e0010 */
[----:B0-----:R-:W-:Y:S01]  /*03f0*/  IMAD.WIDE.U32 R18, R25, 0x4, R16 ;  /* 0x0000000419127825 */ /* 0x001fe200078e0010 */
[C---:B------:R-:W-:Y:S01]  /*0400*/  IADD3 R25, PT, PT, R5.reuse, -0x7, RZ ;  /* 0xfffffff905197810 */ /* 0x040fe20007ffe0ff */
[----:B------:R-:W4:Y:S01]  /*0410*/  LDG.E.CONSTANT R20, desc[UR4][R20.64] ;  /* 0x0000000414147981 */ /* 0x000f22000c1e9900 */
[----:B------:R-:W-:-:S03]  /*0420*/  IADD3 R27, PT, PT, R5, -0x8, RZ ;  /* 0xfffffff8051b7810 */ /* 0x000fc60007ffe0ff */
[----:B------:R-:W4:Y:S01]  /*0430*/  LDG.E.CONSTANT R18, desc[UR4][R18.64] ;  /* 0x0000000412127981 */ /* 0x000f22000c1e9900 */
[----:B------:R-:W-:-:S04]  /*0440*/  IMAD.WIDE.U32 R24, R25, 0x4, R16 ;  /* 0x0000000419187825 */ /* 0x000fc800078e0010 */
[----:B------:R-:W-:Y:S02]  /*0450*/  IMAD.WIDE.U32 R26, R27, 0x4, R16 ;  /* 0x000000041b1a7825 */ /* 0x000fe400078e0010 */
[----:B------:R-:W4:Y:S04]  /*0460*/  LDG.E.CONSTANT R24, desc[UR4][R24.64] ;  /* 0x0000000418187981 */ /* 0x000f28000c1e9900 */
[----:B------:R-:W4:Y:S01]  /*0470*/  LDG.E.CONSTANT R26, desc[UR4][R26.64] ;  /* 0x000000041a1a7981 */ /* 0x000f22000c1e9900 */
[----:B------:R-:W-:-:S04]  /*0480*/  IADD3 R7, PT, PT, R7, 0x10, RZ ;  /* 0x0000001007077810 */ /* 0x000fc80007ffe0ff */
[----:B------:R-:W-:Y:S02]  /*0490*/  ISETP.NE.AND P0, PT, R7, RZ, PT ;  /* 0x000000ff0700720c */ /* 0x000fe40003f05270 */
[----:B------:R-:W-:Y:S01]  /*04a0*/  IADD3 R5, PT, PT, R5, -0x10, RZ ;  /* 0xfffffff005057810 */ /* 0x000fe20007ffe0ff */
[----:B--2--5:R-:W-:-:S04]  /*04b0*/  FFMA R6, R3, R8, R6 ;  /* 0x0000000803067223 */ /* 0x024fc80000000006 */
[----:B---3--:R-:W-:-:S04]  /*04c0*/  FFMA R6, R3, R6, R10 ;  /* 0x0000000603067223 */ /* 0x008fc8000000000a */
[----:B------:R-:W-:-:S04]  /*04d0*/  FFMA R6, R3, R6, R12 ;  /* 0x0000000603067223 */ /* 0x000fc8000000000c */
[----:B------:R-:W-:-:S04]  /*04e0*/  FFMA R6, R3, R6, R15 ;  /* 0x0000000603067223 */ /* 0x000fc8000000000f */
[----:B------:R-:W-:-:S04]  /*04f0*/  FFMA R6, R3, R6, R13 ;  /* 0x0000000603067223 */ /* 0x000fc8000000000d */
[----:B------:R-:W-:-:S04]  /*0500*/  FFMA R6, R3, R6, R11 ;  /* 0x0000000603067223 */ /* 0x000fc8000000000b */
[----:B------:R-:W-:-:S04]  /*0510*/  FFMA R9, R3, R6, R9 ;  /* 0x0000000603097223 */ /* 0x000fc80000000009 */
[----:B----4-:R-:W-:-:S04]  /*0520*/  FFMA R9, R3, R9, R28 ;  /* 0x0000000903097223 */ /* 0x010fc8000000001c */
[----:B------:R-:W-:-:S04]  /*0530*/  FFMA R9, R3, R9, R22 ;  /* 0x0000000903097223 */ /* 0x000fc80000000016 */
[----:B------:R-:W-:-:S04]  /*0540*/  FFMA R14, R3, R9, R14 ;  /* 0x00000009030e7223 */ /* 0x000fc8000000000e */
[----:B------:R-:W-:-:S04]  /*0550*/  FFMA R14, R3, R14, R23 ;  /* 0x0000000e030e7223 */ /* 0x000fc80000000017 */
[----:B------:R-:W-:-:S04]  /*0560*/  FFMA R29, R3, R14, R29 ;  /* 0x0000000e031d7223 */ /* 0x000fc8000000001d */
[----:B------:R-:W-:-:S04]  /*0570*/  FFMA R29, R3, R29, R18 ;  /* 0x0000001d031d7223 */ /* 0x000fc80000000012 */
[----:B------:R-:W-:-:S04]  /*0580*/  FFMA R29, R3, R29, R20 ;  /* 0x0000001d031d7223 */ /* 0x000fc80000000014 */
[----:B------:R-:W-:-:S04]  /*0590*/  FFMA R29, R3, R29, R24 ;  /* 0x0000001d031d7223 */ /* 0x000fc80000000018 */
[----:B------:R-:W-:Y:S01]  /*05a0*/  FFMA R8, R3, R29, R26 ;  /* 0x0000001d03087223 */ /* 0x000fe2000000001a */
[----:B------:R-:W-:Y:S06]  /*05b0*/  @P0 BRA `(.L_x_9) ;  /* 0xfffffff800f40947 */ /* 0x000fec000383ffff */
[----:B------:R-:W-:-:S07]  /*05c0*/  IADD3 R5, PT, PT, R5, 0x8, RZ ;  /* 0x0000000805057810 */ /* 0x000fce0007ffe0ff */
.L_x_8:
[----:B------:R-:W-:-:S13]  /*05d0*/  ISETP.NE.AND P0, PT, R4, RZ, PT ;  /* 0x000000ff0400720c */ /* 0x000fda0003f05270 */
[----:B------:R-:W-:Y:S05]  /*05e0*/  @!P0 BRA `(.L_x_7) ;  /* 0x0000000400088947 */ /* 0x000fea0003800000 */
[----:B------:R-:W-:Y:S02]  /*05f0*/  ISETP.GE.U32.AND P0, PT, R4, 0x8, PT ;  /* 0x000000080400780c */ /* 0x000fe40003f06070 */
[----:B0-----:R-:W-:-:S04]  /*0600*/  LOP3.LUT R9, R2, 0x7, RZ, 0xc0, !PT ;  /* 0x0000000702097812 */ /* 0x001fc800078ec0ff */
[----:B------:R-:W-:-:S07]  /*0610*/  ISETP.NE.AND P1, PT, R9, RZ, PT ;  /* 0x000000ff0900720c */ /* 0x000fce0003f25270 */
[----:B------:R-:W-:Y:S06]  /*0620*/  @!P0 BRA `(.L_x_10) ;  /* 0x0000000000808947 */ /* 0x000fec0003800000 */
[C---:B-12---:R-:W-:Y:S02]  /*0630*/  IADD3 R7, PT, PT, R5.reuse, -0x1, RZ ;  /* 0xffffffff05077810 */ /* 0x046fe40007ffe0ff */
[C---:B------:R-:W-:Y:S02]  /*0640*/  IADD3 R19, PT, PT, R5.reuse, -0x2, RZ ;  /* 0xfffffffe05137810 */ /* 0x040fe40007ffe0ff */
[----:B------:R-:W-:Y:S01]  /*0650*/  IADD3 R23, PT, PT, R5, -0x3, RZ ;  /* 0xfffffffd05177810 */ /* 0x000fe20007ffe0ff */
[----:B------:R-:W-:Y:S01]  /*0660*/  IMAD.WIDE.U32 R6, R7, 0x4, R16 ;  /* 0x0000000407067825 */ /* 0x000fe200078e0010 */
[----:B------:R-:W-:-:S03]  /*0670*/  IADD3 R13, PT, PT, R5, -0x4, RZ ;  /* 0xfffffffc050d7810 */ /* 0x000fc60007ffe0ff */
[--C-:B------:R-:W-:Y:S01]  /*0680*/  IMAD.WIDE.U32 R18, R19, 0x4, R16.reuse ;  /* 0x0000000413127825 */ /* 0x100fe200078e0010 */
[----:B------:R0:W2:Y:S03]  /*0690*/  LDG.E.CONSTANT R4, desc[UR4][R6.64] ;  /* 0x0000000406047981 */ /* 0x0000a6000c1e9900 */
[--C-:B------:R-:W-:Y:S01]  /*06a0*/  IMAD.WIDE.U32 R22, R23, 0x4, R16.reuse ;  /* 0x0000000417167825 */ /* 0x100fe200078e0010 */
[----:B------:R-:W-:Y:S01]  /*06b0*/  IADD3 R15, PT, PT, R5, -0x5, RZ ;  /* 0xfffffffb050f7810 */ /* 0x000fe20007ffe0ff */
[----:B------:R2:W3:Y:S02]  /*06c0*/  LDG.E.CONSTANT R18, desc[UR4][R18.64] ;  /* 0x0000000412127981 */ /* 0x0004e4000c1e9900 */
[--C-:B------:R-:W-:Y:S01]  /*06d0*/  IMAD.WIDE.U32 R12, R13, 0x4, R16.reuse ;  /* 0x000000040d0c7825 */ /* 0x100fe200078e0010 */
[----:B------:R-:W-:Y:S01]  /*06e0*/  IADD3 R11, PT, PT, R5, -0x6, RZ ;  /* 0xfffffffa050b7810 */ /* 0x000fe20007ffe0ff */
[----:B------:R-:W4:Y:S02]  /*06f0*/  LDG.E.CONSTANT R22, desc[UR4][R22.64] ;  /* 0x0000000416167981 */ /* 0x000f24000c1e9900 */
[--C-:B------:R-:W-:Y:S01]  /*0700*/  IMAD.WIDE.U32 R14, R15, 0x4, R16.reuse ;  /* 0x000000040f0e7825 */ /* 0x100fe200078e0010 */
[----:B------:R-:W-:Y:S01]  /*0710*/  IADD3 R21, PT, PT, R5, -0x7, RZ ;  /* 0xfffffff905157810 */ /* 0x000fe20007ffe0ff */
[----:B------:R-:W4:Y:S02]  /*0720*/  LDG.E.CONSTANT R13, desc[UR4][R12.64] ;  /* 0x000000040c0d7981 */ /* 0x000f24000c1e9900 */
[--C-:B0-----:R-:W-:Y:S01]  /*0730*/  IMAD.WIDE.U32 R6, R11, 0x4, R16.reuse ;  /* 0x000000040b067825 */ /* 0x101fe200078e0010 */
[----:B------:R-:W-:Y:S01]  /*0740*/  IADD3 R5, PT, PT, R5, -0x8, RZ ;  /* 0xfffffff805057810 */ /* 0x000fe20007ffe0ff */
[----:B------:R-:W4:Y:S02]  /*0750*/  LDG.E.CONSTANT R15, desc[UR4][R14.64] ;  /* 0x000000040e0f7981 */ /* 0x000f24000c1e9900 */
[----:B------:R-:W-:-:S02]  /*0760*/  IMAD.WIDE.U32 R10, R21, 0x4, R16 ;  /* 0x00000004150a7825 */ /* 0x000fc400078e0010 */
[----:B------:R-:W4:Y:S02]  /*0770*/  LDG.E.CONSTANT R7, desc[UR4][R6.64] ;  /* 0x0000000406077981 */ /* 0x000f24000c1e9900 */
[----:B------:R-:W-:Y:S02]  /*0780*/  IMAD.WIDE.U32 R20, R5, 0x4, R16 ;  /* 0x0000000405147825 */ /* 0x000fe400078e0010 */
[----:B------:R-:W4:Y:S04]  /*0790*/  LDG.E.CONSTANT R11, desc[UR4][R10.64] ;  /* 0x000000040a0b7981 */ /* 0x000f28000c1e9900 */
[----:B------:R-:W4:Y:S01]  /*07a0*/  LDG.E.CONSTANT R21, desc[UR4][R20.64] ;  /* 0x0000000414157981 */ /* 0x000f22000c1e9900 */
[----:B--2--5:R-:W-:-:S04]  /*07b0*/  FFMA R19, R3, R8, R4 ;  /* 0x0000000803137223 */ /* 0x024fc80000000004 */
[----:B---3--:R-:W-:-:S04]  /*07c0*/  FFMA R19, R3, R19, R18 ;  /* 0x0000001303137223 */ /* 0x008fc80000000012 */
[----:B----4-:R-:W-:-:S04]  /*07d0*/  FFMA R22, R3, R19, R22 ;  /* 0x0000001303167223 */ /* 0x010fc80000000016 */
[----:B------:R-:W-:-:S04]  /*07e0*/  FFMA R22, R3, R22, R13 ;  /* 0x0000001603167223 */ /* 0x000fc8000000000d */
[----:B------:R-:W-:-:S04]  /*07f0*/  FFMA R22, R3, R22, R15 ;  /* 0x0000001603167223 */ /* 0x000fc8000000000f */
[----:B------:R-:W-:-:S04]  /*0800*/  FFMA R22, R3, R22, R7 ;  /* 0x0000001603167223 */ /* 0x000fc80000000007 */
[----:B------:R-:W-:-:S04]  /*0810*/  FFMA R22, R3, R22, R11 ;  /* 0x0000001603167223 */ /* 0x000fc8000000000b */
[----:B------:R-:W-:-:S07]  /*0820*/  FFMA R8, R3, R22, R21 ;  /* 0x0000001603087223 */ /* 0x000fce0000000015 */
.L_x_10:
[----:B------:R-:W-:Y:S05]  /*0830*/  @!P1 BRA `(.L_x_7) ;  /* 0x0000000000749947 */ /* 0x000fea0003800000 */
[----:B------:R-:W-:Y:S02]  /*0840*/  ISETP.GE.U32.AND P0, PT, R9, 0x4, PT ;  /* 0x000000040900780c */ /* 0x000fe40003f06070 */
[----:B------:R-:W-:-:S04]  /*0850*/  LOP3.LUT R2, R2, 0x3, RZ, 0xc0, !PT ;  /* 0x0000000302027812 */ /* 0x000fc800078ec0ff */
[----:B------:R-:W-:-:S07]  /*0860*/  ISETP.NE.AND P1, PT, R2, RZ, PT ;  /* 0x000000ff0200720c */ /* 0x000fce0003f25270 */
[----:B------:R-:W-:Y:S06]  /*0870*/  @!P0 BRA `(.L_x_11) ;  /* 0x0000000000408947 */ /* 0x000fec0003800000 */
[C---:B-12---:R-:W-:Y:S02]  /*0880*/  IADD3 R7, PT, PT, R5.reuse, -0x1, RZ ;  /* 0xffffffff05077810 */ /* 0x046fe40007ffe0ff */
[C---:B------:R-:W-:Y:S02]  /*0890*/  IADD3 R11, PT, PT, R5.reuse, -0x2, RZ ;  /* 0xfffffffe050b7810 */ /* 0x040fe40007ffe0ff */
[----:B------:R-:W-:Y:S01]  /*08a0*/  IADD3 R13, PT, PT, R5, -0x3, RZ ;  /* 0xfffffffd050d7810 */ /* 0x000fe20007ffe0ff */
[----:B------:R-:W-:Y:S01]  /*08b0*/  IMAD.WIDE.U32 R6, R7, 0x4, R16 ;  /* 0x0000000407067825 */ /* 0x000fe200078e0010 */
[----:B------:R-:W-:-:S03]  /*08c0*/  IADD3 R5, PT, PT, R5, -0x4, RZ ;  /* 0xfffffffc05057810 */ /* 0x000fc60007ffe0ff */
[--C-:B------:R-:W-:Y:S02]  /*08d0*/  IMAD.WIDE.U32 R10, R11, 0x4, R16.reuse ;  /* 0x000000040b0a7825 */ /* 0x100fe400078e0010 */
[----:B------:R-:W2:Y:S02]  /*08e0*/  LDG.E.CONSTANT R6, desc[UR4][R6.64] ;  /* 0x0000000406067981 */ /* 0x000ea4000c1e9900 */
[--C-:B------:R-:W-:Y:S02]  /*08f0*/  IMAD.WIDE.U32 R12, R13, 0x4, R16.reuse ;  /* 0x000000040d0c7825 */ /* 0x100fe400078e0010 */
[----:B------:R-:W3:Y:S02]  /*0900*/  LDG.E.CONSTANT R11, desc[UR4][R10.64] ;  /* 0x000000040a0b7981 */ /* 0x000ee4000c1e9900 */
[----:B------:R-:W-:Y:S02]  /*0910*/  IMAD.WIDE.U32 R14, R5, 0x4, R16 ;  /* 0x00000004050e7825 */ /* 0x000fe400078e0010 */
[----:B------:R-:W4:Y:S04]  /*0920*/  LDG.E.CONSTANT R13, desc[UR4][R12.64] ;  /* 0x000000040c0d7981 */ /* 0x000f28000c1e9900 */
[----:B------:R-:W4:Y:S01]  /*0930*/  LDG.E.CONSTANT R15, desc[UR4][R14.64] ;  /* 0x000000040e0f7981 */ /* 0x000f22000c1e9900 */
[----:B--2--5:R-:W-:-:S04]  /*0940*/  FFMA R8, R3, R8, R6 ;  /* 0x0000000803087223 */ /* 0x024fc80000000006 */
[----:B---3--:R-:W-:-:S04]  /*0950*/  FFMA R8, R3, R8, R11 ;  /* 0x0000000803087223 */ /* 0x008fc8000000000b */
[----:B----4-:R-:W-:-:S04]  /*0960*/  FFMA R8, R3, R8, R13 ;  /* 0x0000000803087223 */ /* 0x010fc8000000000d */
[----:B------:R-:W-:-:S07]  /*0970*/  FFMA R8, R3, R8, R15 ;  /* 0x0000000803087223 */ /* 0x000fce000000000f */
.L_x_11:
[----:B------:R-:W-:Y:S05]  /*0980*/  @!P1 BRA `(.L_x_7) ;  /* 0x0000000000209947 */ /* 0x000fea0003800000 */
[----:B------:R-:W-:-:S07]  /*0990*/  IADD3 R2, PT, PT, -R2, RZ, RZ ;  /* 0x000000ff02027210 */ /* 0x000fce0007ffe1ff */
.L_x_12:
[----:B--2---:R-:W-:-:S05]  /*09a0*/  IADD3 R5, PT, PT, R5, -0x1, RZ ;  /* 0xffffffff05057810 */ /* 0x004fca0007ffe0ff */
[----:B-1----:R-:W-:-:S06]  /*09b0*/  IMAD.WIDE.U32 R6, R5, 0x4, R16 ;  /* 0x0000000405067825 */ /* 0x002fcc00078e0010 */
[----:B------:R-:W2:Y:S01]  /*09c0*/  LDG.E.CONSTANT R6, desc[UR4][R6.64] ;  /* 0x0000000406067981 */ /* 0x000ea2000c1e9900 */
[----:B------:R-:W-:-:S04]  /*09d0*/  IADD3 R2, PT, PT, R2, 0x1, RZ ;  /* 0x0000000102027810 */ /* 0x000fc80007ffe0ff */
[----:B------:R-:W-:Y:S01]  /*09e0*/  ISETP.NE.AND P0, PT, R2, RZ, PT ;  /* 0x000000ff0200720c */ /* 0x000fe20003f05270 */
[----:B--2--5:R-:W-:-:S12]  /*09f0*/  FFMA R8, R3, R8, R6 ;  /* 0x0000000803087223 */ /* 0x024fd80000000006 */
[----:B------:R-:W-:Y:S05]  /*0a00*/  @P0 BRA `(.L_x_12) ;  /* 0xfffffffc00e40947 */ /* 0x000fea000383ffff */
.L_x_7:
[----:B-----5:R-:W3:Y:S02]  /*0a10*/  LDC.64 R2, c[0x0][0x388] ;  /* 0x0000e200ff027b82 */ /* 0x020ee40000000a00 */
[----:B---3--:R-:W-:-:S05]  /*0a20*/  IMAD.WIDE R2, R0, 0x4, R2 ;  /* 0x0000000400027825 */ /* 0x008fca00078e0202 */
[----:B------:R-:W-:Y:S01]  /*0a30*/  STG.E desc[UR4][R2.64], R8 ;  /* 0x0000000802007986 */ /* 0x000fe2000c101904 */
[----:B------:R-:W-:Y:S05]  /*0a40*/  EXIT ;  /* 0x000000000000794d */ /* 0x000fea0003800000 */
.L_x_13:
        /* <DEDUP_REMOVED lines=11> */
.L_x_15:


//--------------------- .nv.shared.reserved.0     --------------------------
	.section	.nv.shared.reserved.0,"aw",@nobits
	.weak		__nv_reservedSMEM_offset_0_alias
	.size		__nv_reservedSMEM_offset_0_alias, 0, 64
	.other		__nv_reservedSMEM_offset_0_alias,@"STO_CUDA_RESERVED_SHARED STV_DEFAULT"
__nv_reservedSMEM_offset_0_alias:
	.zero		0
	.zero		64


//--------------------- .nv.constant0._Z13eval_poly_ptrIdEvPKT_PS0_S2_ii --------------------------
	.section	.nv.constant0._Z13eval_poly_ptrIdEvPKT_PS0_S2_ii,"a",@progbits
	.sectionflags	@""
	.align	4
.nv.constant0._Z13eval_poly_ptrIdEvPKT_PS0_S2_ii:
	.zero		928


//--------------------- .nv.constant0._Z13eval_poly_ptrIfEvPKT_PS0_S2_ii --------------------------
	.section	.nv.constant0._Z13eval_poly_ptrIfEvPKT_PS0_S2_ii,"a",@progbits
	.sectionflags	@""
	.align	4
.nv.constant0._Z13eval_poly_ptrIfEvPKT_PS0_S2_ii:
	.zero		928


//--------------------- SYMBOLS --------------------------

	.type		.nv.reservedSmem.offset0,@object
	.size		.nv.reservedSmem.offset0,0x4
